	.target	sm_90a

	.elftype	@"ET_EXEC"


//--------------------- .note.nv.tkinfo           --------------------------
	.section	.note.nv.tkinfo,"",@"SHT_NOTE"
	.sectionflags	@"SHF_NOTE_NV_TKINFO"
	.tkinfo
        /*0018*/ 	.word	0x00000002
        /*0030*/ 	.string	""
        /*0030*/ 	.string	"ptxas"
        /*0030*/ 	.string	"Cuda compilation tools, release 13.0, V13.0.88"
        /*0030*/ 	.string	"Build cuda_13.0.r13.0/compiler.36424714_0"
        /*0030*/ 	.string	"-arch sm_90a -m 64 "



//--------------------- .note.nv.cuinfo           --------------------------
	.section	.note.nv.cuinfo,"",@"SHT_NOTE"
	.sectionflags	@"SHF_NOTE_NV_CUINFO"
        /*0018*/ 	.short	0x0002
        /*001a*/ 	.short	0x005a
        /*001c*/ 	.short	0x0082
	.zero		2


//--------------------- .nv.info                  --------------------------
	.section	.nv.info,"",@"SHT_CUDA_INFO"
	.align	4


	//----- nvinfo : EIATTR_REGCOUNT
	.align		4
        /*0000*/ 	.byte	0x04, 0x2f
        /*0002*/ 	.short	(.L_15 - .L_14)
	.align		4
.L_14:
        /*0004*/ 	.word	index@(_ZN7cutlass13device_kernelINS_4gemm6kernel13GemmUniversalIN4cute5tupleIJiiiiEEENS1_10collective13CollectiveMmaINS1_34MainloopSm90TmaGmmaWarpSpecializedILi6ENS5_IJNS4_1CILi2EEENSA_ILi1EEESC_EEENS1_35KernelTmaWarpSpecializedCooperativeEEENS5_IJNSA_ILi192EEENSA_ILi80EEENSA_ILi64EEEEEENS_6half_tENS5_IJlSC_lEEESK_SL_NS4_8TiledMMAINS4_8MMA_AtomIJNS4_4SM904GMMA25MMA_64x16x16_F32F16F16_SSILNSP_5MajorE0ELSR_0ELNSP_7ScaleInE1ELSS_1EEEEEENS4_6LayoutISD_NS5_IJSC_NSA_ILi0EEESW_EEEEENS5_IJNS4_10UnderscoreESZ_SZ_EEEEENS4_13SM90_TMA_LOADENS4_14ComposedLayoutINS4_7SwizzleILi3ELi4ELi3EEENS4_18smem_ptr_flag_bitsILi16EEENSV_INS5_IJNSA_ILi8EEESI_EEENS5_IJSI_SC_EEEEEEEvNS4_8identityENS4_23SM90_TMA_LOAD_MULTICASTES1C_vS1D_EENS_8epilogue10collective6detail29Sm90TmaWarpSpecializedAdapterINS1H_15DefaultEpilogueISK_SL_SL_NS1G_6thread17LinearCombinationISK_Li1EffLNS1L_9ScaleType4KindE0ELNS_15FloatRoundStyleE2ESK_EENS1_15EpilogueDefaultEEEEEvvEEEEvNT_6ParamsE)
        /*0008*/ 	.word	0x000000a8


	//----- nvinfo : EIATTR_FRAME_SIZE
	.align		4
.L_15:
        /*000c*/ 	.byte	0x04, 0x11
        /*000e*/ 	.short	(.L_17 - .L_16)
	.align		4
.L_16:
        /*0010*/ 	.word	index@(_ZN7cutlass13device_kernelINS_4gemm6kernel13GemmUniversalIN4cute5tupleIJiiiiEEENS1_10collective13CollectiveMmaINS1_34MainloopSm90TmaGmmaWarpSpecializedILi6ENS5_IJNS4_1CILi2EEENSA_ILi1EEESC_EEENS1_35KernelTmaWarpSpecializedCooperativeEEENS5_IJNSA_ILi192EEENSA_ILi80EEENSA_ILi64EEEEEENS_6half_tENS5_IJlSC_lEEESK_SL_NS4_8TiledMMAINS4_8MMA_AtomIJNS4_4SM904GMMA25MMA_64x16x16_F32F16F16_SSILNSP_5MajorE0ELSR_0ELNSP_7ScaleInE1ELSS_1EEEEEENS4_6LayoutISD_NS5_IJSC_NSA_ILi0EEESW_EEEEENS5_IJNS4_10UnderscoreESZ_SZ_EEEEENS4_13SM90_TMA_LOADENS4_14ComposedLayoutINS4_7SwizzleILi3ELi4ELi3EEENS4_18smem_ptr_flag_bitsILi16EEENSV_INS5_IJNSA_ILi8EEESI_EEENS5_IJSI_SC_EEEEEEEvNS4_8identityENS4_23SM90_TMA_LOAD_MULTICASTES1C_vS1D_EENS_8epilogue10collective6detail29Sm90TmaWarpSpecializedAdapterINS1H_15DefaultEpilogueISK_SL_SL_NS1G_6thread17LinearCombinationISK_Li1EffLNS1L_9ScaleType4KindE0ELNS_15FloatRoundStyleE2ESK_EENS1_15EpilogueDefaultEEEEEvvEEEEvNT_6ParamsE)
        /*0014*/ 	.word	0x00000000


	//----- nvinfo : EIATTR_MIN_STACK_SIZE
	.align		4
.L_17:
        /*0018*/ 	.byte	0x04, 0x12
        /*001a*/ 	.short	(.L_19 - .L_18)
	.align		4
.L_18:
        /*001c*/ 	.word	index@(_ZN7cutlass13device_kernelINS_4gemm6kernel13GemmUniversalIN4cute5tupleIJiiiiEEENS1_10collective13CollectiveMmaINS1_34MainloopSm90TmaGmmaWarpSpecializedILi6ENS5_IJNS4_1CILi2EEENSA_ILi1EEESC_EEENS1_35KernelTmaWarpSpecializedCooperativeEEENS5_IJNSA_ILi192EEENSA_ILi80EEENSA_ILi64EEEEEENS_6half_tENS5_IJlSC_lEEESK_SL_NS4_8TiledMMAINS4_8MMA_AtomIJNS4_4SM904GMMA25MMA_64x16x16_F32F16F16_SSILNSP_5MajorE0ELSR_0ELNSP_7ScaleInE1ELSS_1EEEEEENS4_6LayoutISD_NS5_IJSC_NSA_ILi0EEESW_EEEEENS5_IJNS4_10UnderscoreESZ_SZ_EEEEENS4_13SM90_TMA_LOADENS4_14ComposedLayoutINS4_7SwizzleILi3ELi4ELi3EEENS4_18smem_ptr_flag_bitsILi16EEENSV_INS5_IJNSA_ILi8EEESI_EEENS5_IJSI_SC_EEEEEEEvNS4_8identityENS4_23SM90_TMA_LOAD_MULTICASTES1C_vS1D_EENS_8epilogue10collective6detail29Sm90TmaWarpSpecializedAdapterINS1H_15DefaultEpilogueISK_SL_SL_NS1G_6thread17LinearCombinationISK_Li1EffLNS1L_9ScaleType4KindE0ELNS_15FloatRoundStyleE2ESK_EENS1_15EpilogueDefaultEEEEEvvEEEEvNT_6ParamsE)
        /*0020*/ 	.word	0x00000000
.L_19:


//--------------------- .nv.compat                --------------------------
	.section	.nv.compat,"",@"SHT_CUDA_COMPAT_INFO"
	.align	4
        /*0000*/ 	.byte	0x02, 0x09, 0x01, 0x00, 0x02, 0x02, 0x04, 0x00, 0x02, 0x05, 0x05, 0x00, 0x03, 0x07, 0x01, 0x01
        /*0010*/ 	.byte	0x02, 0x03, 0x01, 0x00, 0x02, 0x06, 0x01, 0x00, 0x04, 0x0b, 0x08, 0x00, 0x00, 0x00, 0x00, 0x00
        /*0020*/ 	.byte	0x00, 0x00, 0x00, 0x00


//--------------------- .nv.info._ZN7cutlass13device_kernelINS_4gemm6kernel13GemmUniversalIN4cute5tupleIJiiiiEEENS1_10collective13CollectiveMmaINS1_34MainloopSm90TmaGmmaWarpSpecializedILi6ENS5_IJNS4_1CILi2EEENSA_ILi1EEESC_EEENS1_35KernelTmaWarpSpecializedCooperativeEEENS5_IJNSA_ILi192EEENSA_ILi80EEENSA_ILi64EEEEEENS_6half_tENS5_IJlSC_lEEESK_SL_NS4_8TiledMMAINS4_8MMA_AtomIJNS4_4SM904GMMA25MMA_64x16x16_F32F16F16_SSILNSP_5MajorE0ELSR_0ELNSP_7ScaleInE1ELSS_1EEEEEENS4_6LayoutISD_NS5_IJSC_NSA_ILi0EEESW_EEEEENS5_IJNS4_10UnderscoreESZ_SZ_EEEEENS4_13SM90_TMA_LOADENS4_14ComposedLayoutINS4_7SwizzleILi3ELi4ELi3EEENS4_18smem_ptr_flag_bitsILi16EEENSV_INS5_IJNSA_ILi8EEESI_EEENS5_IJSI_SC_EEEEEEEvNS4_8identityENS4_23SM90_TMA_LOAD_MULTICASTES1C_vS1D_EENS_8epilogue10collective6detail29Sm90TmaWarpSpecializedAdapterINS1H_15DefaultEpilogueISK_SL_SL_NS1G_6thread17LinearCombinationISK_Li1EffLNS1L_9ScaleType4KindE0ELNS_15FloatRoundStyleE2ESK_EENS1_15EpilogueDefaultEEEEEvvEEEEvNT_6ParamsE --------------------------
	.section	.nv.info._ZN7cutlass13device_kernelINS_4gemm6kernel13GemmUniversalIN4cute5tupleIJiiiiEEENS1_10collective13CollectiveMmaINS1_34MainloopSm90TmaGmmaWarpSpecializedILi6ENS5_IJNS4_1CILi2EEENSA_ILi1EEESC_EEENS1_35KernelTmaWarpSpecializedCooperativeEEENS5_IJNSA_ILi192EEENSA_ILi80EEENSA_ILi64EEEEEENS_6half_tENS5_IJlSC_lEEESK_SL_NS4_8TiledMMAINS4_8MMA_AtomIJNS4_4SM904GMMA25MMA_64x16x16_F32F16F16_SSILNSP_5MajorE0ELSR_0ELNSP_7ScaleInE1ELSS_1EEEEEENS4_6LayoutISD_NS5_IJSC_NSA_ILi0EEESW_EEEEENS5_IJNS4_10UnderscoreESZ_SZ_EEEEENS4_13SM90_TMA_LOADENS4_14ComposedLayoutINS4_7SwizzleILi3ELi4ELi3EEENS4_18smem_ptr_flag_bitsILi16EEENSV_INS5_IJNSA_ILi8EEESI_EEENS5_IJSI_SC_EEEEEEEvNS4_8identityENS4_23SM90_TMA_LOAD_MULTICASTES1C_vS1D_EENS_8epilogue10collective6detail29Sm90TmaWarpSpecializedAdapterINS1H_15DefaultEpilogueISK_SL_SL_NS1G_6thread17LinearCombinationISK_Li1EffLNS1L_9ScaleType4KindE0ELNS_15FloatRoundStyleE2ESK_EENS1_15EpilogueDefaultEEEEEvvEEEEvNT_6ParamsE,"",@"SHT_CUDA_INFO"
	.sectionflags	@""
	.align	4


	//----- nvinfo : EIATTR_CUDA_API_VERSION
	.align		4
        /*0000*/ 	.byte	0x04, 0x37
        /*0002*/ 	.short	(.L_21 - .L_20)
.L_20:
        /*0004*/ 	.word	0x00000082


	//----- nvinfo : EIATTR_KPARAM_INFO
	.align		4
.L_21:
        /*0008*/ 	.byte	0x04, 0x17
        /*000a*/ 	.short	(.L_23 - .L_22)
.L_22:
        /*000c*/ 	.word	0x00000000
        /*0010*/ 	.short	0x0000
        /*0012*/ 	.short	0x0070
        /*0014*/ 	.byte	0x00, 0xf0, 0x01, 0x10


	//----- nvinfo : EIATTR_SPARSE_MMA_MASK
	.align		4
.L_23:
        /*0018*/ 	.byte	0x03, 0x50
        /*001a*/ 	.short	0x0000


	//----- nvinfo : EIATTR_MAXREG_COUNT
	.align		4
        /*001c*/ 	.byte	0x03, 0x1b
        /*001e*/ 	.short	0x00a8


	//----- nvinfo : EIATTR_NUM_BARRIERS
	.align		4
        /*0020*/ 	.byte	0x02, 0x4c
        /*0022*/ 	.byte	0x01
	.zero		1


	//----- nvinfo : EIATTR_EXTERNS
	.align		4
        /*0024*/ 	.byte	0x04, 0x0f
        /*0026*/ 	.short	(.L_25 - .L_24)


	//   ....[0]....
	.align		4
.L_24:
        /*0028*/ 	.word	index@(__assertfail)


	//----- nvinfo : EIATTR_MERCURY_ISA_VERSION
	.align		4
.L_25:
        /*002c*/ 	.byte	0x03, 0x5f
        /*002e*/ 	.short	0x0101


	//----- nvinfo : EIATTR_INT_WARP_WIDE_INSTR_OFFSETS
	.align		4
        /*0030*/ 	.byte	0x04, 0x31
        /*0032*/ 	.short	(.L_27 - .L_26)


	//   ....[0]....
.L_26:
        /*0034*/ 	.word	0x000004c0


	//   ....[1]....
        /*0038*/ 	.word	0x000004f0


	//   ....[2]....
        /*003c*/ 	.word	0x000006b0


	//----- nvinfo : EIATTR_COOP_GROUP_MASK_REGIDS
	.align		4
.L_27:
        /*0040*/ 	.byte	0x04, 0x29
        /*0042*/ 	.short	(.L_29 - .L_28)


	//   ....[0]....
.L_28:
        /*0044*/ 	.word	0xffffffff


	//   ....[1]....
        /*0048*/ 	.word	0xffffffff


	//   ....[2]....
        /*004c*/ 	.word	0xffffffff


	//   ....[3]....
        /*0050*/ 	.word	0xffffffff


	//   ....[4]....
        /*0054*/ 	.word	0xffffffff


	//   ....[5]....
        /*0058*/ 	.word	0xffffffff


	//----- nvinfo : EIATTR_COOP_GROUP_INSTR_OFFSETS
	.align		4
.L_29:
        /*005c*/ 	.byte	0x04, 0x28
        /*005e*/ 	.short	(.L_31 - .L_30)


	//   ....[0]....
.L_30:
        /*0060*/ 	.word	0x00000060


	//   ....[1]....
        /*0064*/ 	.word	0x00000070


	//   ....[2]....
        /*0068*/ 	.word	0x00000130


	//   ....[3]....
        /*006c*/ 	.word	0x00000310


	//   ....[4]....
        /*0070*/ 	.word	0x00000830


	//   ....[5]....
        /*0074*/ 	.word	0x00001270


	//----- nvinfo : EIATTR_REG_RECONFIG
	.align		4
.L_31:
        /*0078*/ 	.byte	0x01, 0x54
	.zero		2


	//----- nvinfo : EIATTR_SYSCALL_OFFSETS
	.align		4
        /*007c*/ 	.byte	0x04, 0x46
        /*007e*/ 	.short	(.L_33 - .L_32)


	//   ....[0]....
.L_32:
        /*0080*/ 	.word	0x00001430


	//----- nvinfo : EIATTR_MBARRIER_INSTR_OFFSETS
	.align		4
.L_33:
        /*0084*/ 	.byte	0x04, 0x39
        /*0086*/ 	.short	(.L_35 - .L_34)


	//   ....[0]....
.L_34:
        /*0088*/ 	.word	0x00000230
        /*008c*/ 	.word	0x000000ff
        /*0090*/ 	.word	0x00000000
        /*0094*/ 	.short	0x0100
        /*0096*/ 	.byte	0x08
	.zero		1


	//   ....[1]....
        /*0098*/ 	.word	0x00000240
        /*009c*/ 	.word	0x000000ff
        /*00a0*/ 	.word	0x00000030
        /*00a4*/ 	.short	0x0100
        /*00a6*/ 	.byte	0x08
	.zero		1


	//   ....[2]....
        /*00a8*/ 	.word	0x00000250
        /*00ac*/ 	.word	0x000000ff
        /*00b0*/ 	.word	0x00000008
        /*00b4*/ 	.short	0x0100
        /*00b6*/ 	.byte	0x08
	.zero		1


	//   ....[3]....
        /*00b8*/ 	.word	0x00000260
        /*00bc*/ 	.word	0x000000ff
        /*00c0*/ 	.word	0x00000038
        /*00c4*/ 	.short	0x0100
        /*00c6*/ 	.byte	0x08
	.zero		1


	//   ....[4]....
        /*00c8*/ 	.word	0x00000270
        /*00cc*/ 	.word	0x000000ff
        /*00d0*/ 	.word	0x00000010
        /*00d4*/ 	.short	0x0100
        /*00d6*/ 	.byte	0x08
	.zero		1


	//   ....[5]....
        /*00d8*/ 	.word	0x00000280
        /*00dc*/ 	.word	0x000000ff
        /*00e0*/ 	.word	0x00000040
        /*00e4*/ 	.short	0x0100
        /*00e6*/ 	.byte	0x08
	.zero		1


	//   ....[6]....
        /*00e8*/ 	.word	0x00000290
        /*00ec*/ 	.word	0x000000ff
        /*00f0*/ 	.word	0x00000018
        /*00f4*/ 	.short	0x0100
        /*00f6*/ 	.byte	0x08
	.zero		1


	//   ....[7]....
        /*00f8*/ 	.word	0x000002a0
        /*00fc*/ 	.word	0x000000ff
        /*0100*/ 	.word	0x00000048
        /*0104*/ 	.short	0x0100
        /*0106*/ 	.byte	0x08
	.zero		1


	//   ....[8]....
        /*0108*/ 	.word	0x000002b0
        /*010c*/ 	.word	0x000000ff
        /*0110*/ 	.word	0x00000020
        /*0114*/ 	.short	0x0100
        /*0116*/ 	.byte	0x08
	.zero		1


	//   ....[9]....
        /*0118*/ 	.word	0x000002c0
        /*011c*/ 	.word	0x000000ff
        /*0120*/ 	.word	0x00000050
        /*0124*/ 	.short	0x0100
        /*0126*/ 	.byte	0x08
	.zero		1


	//   ....[10]....
        /*0128*/ 	.word	0x000002d0
        /*012c*/ 	.word	0x000000ff
        /*0130*/ 	.word	0x00000028
        /*0134*/ 	.short	0x0100
        /*0136*/ 	.byte	0x08
	.zero		1


	//   ....[11]....
        /*0138*/ 	.word	0x000002e0
        /*013c*/ 	.word	0x000000ff
        /*0140*/ 	.word	0x00000058
        /*0144*/ 	.short	0x0100
        /*0146*/ 	.byte	0x08
	.zero		1


	//   ....[12]....
        /*0148*/ 	.word	0x00000730
        /*014c*/ 	.word	0x000000ff
        /*0150*/ 	.word	0x00000070
        /*0154*/ 	.short	0x0100
        /*0156*/ 	.byte	0x06
	.zero		1


	//   ....[13]....
        /*0158*/ 	.word	0x000007c0
        /*015c*/ 	.word	0x000000ff
        /*0160*/ 	.word	0x00000078
        /*0164*/ 	.short	0x0100
        /*0166*/ 	.byte	0x06
	.zero		1


	//   ....[14]....
        /*0168*/ 	.word	0x000014b0
        /*016c*/ 	.word	0x00000003
        /*0170*/ 	.word	0x00000000
        /*0174*/ 	.short	0x010a
        /*0176*/ 	.byte	0x3f
	.zero		1


	//   ....[15]....
        /*0178*/ 	.word	0x000014f0
        /*017c*/ 	.word	0x00000003
        /*0180*/ 	.word	0x00000000
        /*0184*/ 	.short	0x010a
        /*0186*/ 	.byte	0x3f
	.zero		1


	//   ....[16]....
        /*0188*/ 	.word	0x000025e0
        /*018c*/ 	.word	0x000000ff
        /*0190*/ 	.word	0x00000000
        /*0194*/ 	.short	0x010a
        /*0196*/ 	.byte	0x04
	.zero		1


	//   ....[17]....
        /*0198*/ 	.word	0x00002620
        /*019c*/ 	.word	0x000000ff
        /*01a0*/ 	.word	0x00000000
        /*01a4*/ 	.short	0x010a
        /*01a6*/ 	.byte	0x04
	.zero		1


	//   ....[18]....
        /*01a8*/ 	.word	0x00003600
        /*01ac*/ 	.word	0x00000005
        /*01b0*/ 	.word	0x00000000
        /*01b4*/ 	.short	0x0101
        /*01b6*/ 	.byte	0x3f
	.zero		1


	//   ....[19]....
        /*01b8*/ 	.word	0x000037c0
        /*01bc*/ 	.word	0x00000003
        /*01c0*/ 	.word	0x00000000
        /*01c4*/ 	.short	0x0101
        /*01c6*/ 	.byte	0x3f
	.zero		1


	//   ....[20]....
        /*01c8*/ 	.word	0x00009a20
        /*01cc*/ 	.word	0x00000014
        /*01d0*/ 	.word	0x00000030
        /*01d4*/ 	.short	0x010a
        /*01d6*/ 	.byte	0x3f
	.zero		1


	//   ....[21]....
        /*01d8*/ 	.word	0x00009da0
        /*01dc*/ 	.word	0x00000003
        /*01e0*/ 	.word	0x00000078
        /*01e4*/ 	.short	0x0101
        /*01e6*/ 	.byte	0x3f
	.zero		1


	//   ....[22]....
        /*01e8*/ 	.word	0x0000a4f0
        /*01ec*/ 	.word	0x00000007
        /*01f0*/ 	.word	0x00000000
        /*01f4*/ 	.short	0x010a
        /*01f6*/ 	.byte	0x3f
	.zero		1


	//   ....[23]....
        /*01f8*/ 	.word	0x0000a570
        /*01fc*/ 	.word	0x00000008
        /*0200*/ 	.word	0x00000000
        /*0204*/ 	.short	0x010a
        /*0206*/ 	.byte	0x3f
	.zero		1


	//   ....[24]....
        /*0208*/ 	.word	0x0000a600
        /*020c*/ 	.word	0x00000009
        /*0210*/ 	.word	0x00000000
        /*0214*/ 	.short	0x010a
        /*0216*/ 	.byte	0x3f
	.zero		1


	//   ....[25]....
        /*0218*/ 	.word	0x0000a690
        /*021c*/ 	.word	0x00000008
        /*0220*/ 	.word	0x00000000
        /*0224*/ 	.short	0x010a
        /*0226*/ 	.byte	0x3f
	.zero		1


	//   ....[26]....
        /*0228*/ 	.word	0x0000a720
        /*022c*/ 	.word	0x0000000b
        /*0230*/ 	.word	0x00000000
        /*0234*/ 	.short	0x010a
        /*0236*/ 	.byte	0x3f
	.zero		1


	//   ....[27]....
        /*0238*/ 	.word	0x0000a7b0
        /*023c*/ 	.word	0x00000003
        /*0240*/ 	.word	0x00000000
        /*0244*/ 	.short	0x010a
        /*0246*/ 	.byte	0x3f
	.zero		1


	//   ....[28]....
        /*0248*/ 	.word	0x0000a810
        /*024c*/ 	.word	0x00000003
        /*0250*/ 	.word	0x00000000
        /*0254*/ 	.short	0x010a
        /*0256*/ 	.byte	0x3f
	.zero		1


	//   ....[29]....
        /*0258*/ 	.word	0x0000a870
        /*025c*/ 	.word	0x00000006
        /*0260*/ 	.word	0x00000000
        /*0264*/ 	.short	0x010a
        /*0266*/ 	.byte	0x3f
	.zero		1


	//   ....[30]....
        /*0268*/ 	.word	0x0000a940
        /*026c*/ 	.word	0x00000014
        /*0270*/ 	.word	0x00000030
        /*0274*/ 	.short	0x010a
        /*0276*/ 	.byte	0x3f
	.zero		1


	//   ....[31]....
        /*0278*/ 	.word	0x0000aa10
        /*027c*/ 	.word	0x00000007
        /*0280*/ 	.word	0x00000000
        /*0284*/ 	.short	0x010a
        /*0286*/ 	.byte	0x3f
	.zero		1


	//   ....[32]....
        /*0288*/ 	.word	0x0000aa60
        /*028c*/ 	.word	0x00000008
        /*0290*/ 	.word	0x00000000
        /*0294*/ 	.short	0x010a
        /*0296*/ 	.byte	0x3f
	.zero		1


	//   ....[33]....
        /*0298*/ 	.word	0x0000aab0
        /*029c*/ 	.word	0x00000009
        /*02a0*/ 	.word	0x00000000
        /*02a4*/ 	.short	0x010a
        /*02a6*/ 	.byte	0x3f
	.zero		1


	//   ....[34]....
        /*02a8*/ 	.word	0x0000ab00
        /*02ac*/ 	.word	0x00000008
        /*02b0*/ 	.word	0x00000000
        /*02b4*/ 	.short	0x010a
        /*02b6*/ 	.byte	0x3f
	.zero		1


	//   ....[35]....
        /*02b8*/ 	.word	0x0000ab50
        /*02bc*/ 	.word	0x0000000b
        /*02c0*/ 	.word	0x00000000
        /*02c4*/ 	.short	0x010a
        /*02c6*/ 	.byte	0x3f
	.zero		1


	//----- nvinfo : EIATTR_NUM_MBARRIERS
	.align		4
.L_35:
        /*02c8*/ 	.byte	0x03, 0x38
        /*02ca*/ 	.short	0x000e


	//----- nvinfo : EIATTR_EXIT_INSTR_OFFSETS
	.align		4
        /*02cc*/ 	.byte	0x04, 0x1c
        /*02ce*/ 	.short	(.L_37 - .L_36)


	//   ....[0]....
.L_36:
        /*02d0*/ 	.word	0x00000990


	//   ....[1]....
        /*02d4*/ 	.word	0x000011a0


	//   ....[2]....
        /*02d8*/ 	.word	0x00009150


	//   ....[3]....
        /*02dc*/ 	.word	0x000096b0


	//   ....[4]....
        /*02e0*/ 	.word	0x0000a800


	//----- nvinfo : EIATTR_MAX_THREADS
	.align		4
.L_37:
        /*02e4*/ 	.byte	0x04, 0x05
        /*02e6*/ 	.short	(.L_39 - .L_38)
.L_38:
        /*02e8*/ 	.word	0x00000180
        /*02ec*/ 	.word	0x00000001
        /*02f0*/ 	.word	0x00000001


	//----- nvinfo : EIATTR_CRS_STACK_SIZE
	.align		4
.L_39:
        /*02f4*/ 	.byte	0x04, 0x1e
        /*02f6*/ 	.short	(.L_41 - .L_40)
.L_40:
        /*02f8*/ 	.word	0x00000000


	//----- nvinfo : EIATTR_CBANK_PARAM_SIZE
	.align		4
.L_41:
        /*02fc*/ 	.byte	0x03, 0x19
        /*02fe*/ 	.short	0x0470


	//----- nvinfo : EIATTR_PARAM_CBANK
	.align		4
        /*0300*/ 	.byte	0x04, 0x0a
        /*0302*/ 	.short	(.L_43 - .L_42)
	.align		4
.L_42:
        /*0304*/ 	.word	index@(.nv.constant0._ZN7cutlass13device_kernelINS_4gemm6kernel13GemmUniversalIN4cute5tupleIJiiiiEEENS1_10collective13CollectiveMmaINS1_34MainloopSm90TmaGmmaWarpSpecializedILi6ENS5_IJNS4_1CILi2EEENSA_ILi1EEESC_EEENS1_35KernelTmaWarpSpecializedCooperativeEEENS5_IJNSA_ILi192EEENSA_ILi80EEENSA_ILi64EEEEEENS_6half_tENS5_IJlSC_lEEESK_SL_NS4_8TiledMMAINS4_8MMA_AtomIJNS4_4SM904GMMA25MMA_64x16x16_F32F16F16_SSILNSP_5MajorE0ELSR_0ELNSP_7ScaleInE1ELSS_1EEEEEENS4_6LayoutISD_NS5_IJSC_NSA_ILi0EEESW_EEEEENS5_IJNS4_10UnderscoreESZ_SZ_EEEEENS4_13SM90_TMA_LOADENS4_14ComposedLayoutINS4_7SwizzleILi3ELi4ELi3EEENS4_18smem_ptr_flag_bitsILi16EEENSV_INS5_IJNSA_ILi8EEESI_EEENS5_IJSI_SC_EEEEEEEvNS4_8identityENS4_23SM90_TMA_LOAD_MULTICASTES1C_vS1D_EENS_8epilogue10collective6detail29Sm90TmaWarpSpecializedAdapterINS1H_15DefaultEpilogueISK_SL_SL_NS1G_6thread17LinearCombinationISK_Li1EffLNS1L_9ScaleType4KindE0ELNS_15FloatRoundStyleE2ESK_EENS1_15EpilogueDefaultEEEEEvvEEEEvNT_6ParamsE)
        /*0308*/ 	.short	0x0210
        /*030a*/ 	.short	0x0470


	//----- nvinfo : EIATTR_SW_WAR
	.align		4
.L_43:
        /*030c*/ 	.byte	0x04, 0x36
        /*030e*/ 	.short	(.L_45 - .L_44)
.L_44:
        /*0310*/ 	.word	0x00000008
.L_45:


//--------------------- .nv.callgraph             --------------------------
	.section	.nv.callgraph,"",@"SHT_CUDA_CALLGRAPH"
	.align	4
	.sectionentsize	8
	.align		4
        /*0000*/ 	.word	0x00000000
	.align		4
        /*0004*/ 	.word	0xffffffff
	.align		4
        /*0008*/ 	.word	index@(_ZN7cutlass13device_kernelINS_4gemm6kernel13GemmUniversalIN4cute5tupleIJiiiiEEENS1_10collective13CollectiveMmaINS1_34MainloopSm90TmaGmmaWarpSpecializedILi6ENS5_IJNS4_1CILi2EEENSA_ILi1EEESC_EEENS1_35KernelTmaWarpSpecializedCooperativeEEENS5_IJNSA_ILi192EEENSA_ILi80EEENSA_ILi64EEEEEENS_6half_tENS5_IJlSC_lEEESK_SL_NS4_8TiledMMAINS4_8MMA_AtomIJNS4_4SM904GMMA25MMA_64x16x16_F32F16F16_SSILNSP_5MajorE0ELSR_0ELNSP_7ScaleInE1ELSS_1EEEEEENS4_6LayoutISD_NS5_IJSC_NSA_ILi0EEESW_EEEEENS5_IJNS4_10UnderscoreESZ_SZ_EEEEENS4_13SM90_TMA_LOADENS4_14ComposedLayoutINS4_7SwizzleILi3ELi4ELi3EEENS4_18smem_ptr_flag_bitsILi16EEENSV_INS5_IJNSA_ILi8EEESI_EEENS5_IJSI_SC_EEEEEEEvNS4_8identityENS4_23SM90_TMA_LOAD_MULTICASTES1C_vS1D_EENS_8epilogue10collective6detail29Sm90TmaWarpSpecializedAdapterINS1H_15DefaultEpilogueISK_SL_SL_NS1G_6thread17LinearCombinationISK_Li1EffLNS1L_9ScaleType4KindE0ELNS_15FloatRoundStyleE2ESK_EENS1_15EpilogueDefaultEEEEEvvEEEEvNT_6ParamsE)
	.align		4
        /*000c*/ 	.word	index@(__assertfail)
	.align		4
        /*0010*/ 	.word	0x00000000
	.align		4
        /*0014*/ 	.word	0xfffffffe
	.align		4
        /*0018*/ 	.word	0x00000000
	.align		4
        /*001c*/ 	.word	0xfffffffd
	.align		4
        /*0020*/ 	.word	0x00000000
	.align		4
        /*0024*/ 	.word	0xfffffffc


//--------------------- .nv.constant4             --------------------------
	.section	.nv.constant4,"a",@progbits
	.align	8
	.align		8
.nv.constant4:
        /*0000*/ 	.dword	__assertfail
	.align		8
        /*0008*/ 	.dword	__unnamed_1
	.align		8
        /*0010*/ 	.dword	_ZN40_INTERNAL_445855da_4_k_cu_1726c237_149854cuda3std3__45__cpo5beginE
	.align		8
        /*0018*/ 	.dword	_ZN40_INTERNAL_445855da_4_k_cu_1726c237_149854cuda3std3__45__cpo3endE
	.align		8
        /*0020*/ 	.dword	_ZN40_INTERNAL_445855da_4_k_cu_1726c237_149854cuda3std3__45__cpo6cbeginE
	.align		8
        /*0028*/ 	.dword	_ZN40_INTERNAL_445855da_4_k_cu_1726c237_149854cuda3std3__45__cpo4cendE
	.align		8
        /*0030*/ 	.dword	_ZN40_INTERNAL_445855da_4_k_cu_1726c237_149854cuda3std3__442_GLOBAL__N__445855da_4_k_cu_1726c237_149856ignoreE
	.align		8
        /*0038*/ 	.dword	_ZN40_INTERNAL_445855da_4_k_cu_1726c237_149854cuda3std3__419piecewise_constructE
	.align		8
        /*0040*/ 	.dword	_ZN40_INTERNAL_445855da_4_k_cu_1726c237_149854cuda3std3__48in_placeE
	.align		8
        /*0048*/ 	.dword	_ZN40_INTERNAL_445855da_4_k_cu_1726c237_149854cuda3std6ranges3__45__cpo4swapE
	.align		8
        /*0050*/ 	.dword	_ZN40_INTERNAL_445855da_4_k_cu_1726c237_149854cuda3std6ranges3__45__cpo9iter_moveE
	.align		8
        /*0058*/ 	.dword	_ZN40_INTERNAL_445855da_4_k_cu_1726c237_149854cute7productE
	.align		8
        /*0060*/ 	.dword	_ZN40_INTERNAL_445855da_4_k_cu_1726c237_149854cute1_E
	.align		8
        /*0068*/ 	.dword	$str$22
	.align		8
        /*0070*/ 	.dword	$str$23


//--------------------- .text._ZN7cutlass13device_kernelINS_4gemm6kernel13GemmUniversalIN4cute5tupleIJiiiiEEENS1_10collective13CollectiveMmaINS1_34MainloopSm90TmaGmmaWarpSpecializedILi6ENS5_IJNS4_1CILi2EEENSA_ILi1EEESC_EEENS1_35KernelTmaWarpSpecializedCooperativeEEENS5_IJNSA_ILi192EEENSA_ILi80EEENSA_ILi64EEEEEENS_6half_tENS5_IJlSC_lEEESK_SL_NS4_8TiledMMAINS4_8MMA_AtomIJNS4_4SM904GMMA25MMA_64x16x16_F32F16F16_SSILNSP_5MajorE0ELSR_0ELNSP_7ScaleInE1ELSS_1EEEEEENS4_6LayoutISD_NS5_IJSC_NSA_ILi0EEESW_EEEEENS5_IJNS4_10UnderscoreESZ_SZ_EEEEENS4_13SM90_TMA_LOADENS4_14ComposedLayoutINS4_7SwizzleILi3ELi4ELi3EEENS4_18smem_ptr_flag_bitsILi16EEENSV_INS5_IJNSA_ILi8EEESI_EEENS5_IJSI_SC_EEEEEEEvNS4_8identityENS4_23SM90_TMA_LOAD_MULTICASTES1C_vS1D_EENS_8epilogue10collective6detail29Sm90TmaWarpSpecializedAdapterINS1H_15DefaultEpilogueISK_SL_SL_NS1G_6thread17LinearCombinationISK_Li1EffLNS1L_9ScaleType4KindE0ELNS_15FloatRoundStyleE2ESK_EENS1_15EpilogueDefaultEEEEEvvEEEEvNT_6ParamsE --------------------------
	.section	.text._ZN7cutlass13device_kernelINS_4gemm6kernel13GemmUniversalIN4cute5tupleIJiiiiEEENS1_10collective13CollectiveMmaINS1_34MainloopSm90TmaGmmaWarpSpecializedILi6ENS5_IJNS4_1CILi2EEENSA_ILi1EEESC_EEENS1_35KernelTmaWarpSpecializedCooperativeEEENS5_IJNSA_ILi192EEENSA_ILi80EEENSA_ILi64EEEEEENS_6half_tENS5_IJlSC_lEEESK_SL_NS4_8TiledMMAINS4_8MMA_AtomIJNS4_4SM904GMMA25MMA_64x16x16_F32F16F16_SSILNSP_5MajorE0ELSR_0ELNSP_7ScaleInE1ELSS_1EEEEEENS4_6LayoutISD_NS5_IJSC_NSA_ILi0EEESW_EEEEENS5_IJNS4_10UnderscoreESZ_SZ_EEEEENS4_13SM90_TMA_LOADENS4_14ComposedLayoutINS4_7SwizzleILi3ELi4ELi3EEENS4_18smem_ptr_flag_bitsILi16EEENSV_INS5_IJNSA_ILi8EEESI_EEENS5_IJSI_SC_EEEEEEEvNS4_8identityENS4_23SM90_TMA_LOAD_MULTICASTES1C_vS1D_EENS_8epilogue10collective6detail29Sm90TmaWarpSpecializedAdapterINS1H_15DefaultEpilogueISK_SL_SL_NS1G_6thread17LinearCombinationISK_Li1EffLNS1L_9ScaleType4KindE0ELNS_15FloatRoundStyleE2ESK_EENS1_15EpilogueDefaultEEEEEvvEEEEvNT_6ParamsE,"ax",@progbits
	.align	128
.text._ZN7cutlass13device_kernelINS_4gemm6kernel13GemmUniversalIN4cute5tupleIJiiiiEEENS1_10collective13CollectiveMmaINS1_34MainloopSm90TmaGmmaWarpSpecializedILi6ENS5_IJNS4_1CILi2EEENSA_ILi1EEESC_EEENS1_35KernelTmaWarpSpecializedCooperativeEEENS5_IJNSA_ILi192EEENSA_ILi80EEENSA_ILi64EEEEEENS_6half_tENS5_IJlSC_lEEESK_SL_NS4_8TiledMMAINS4_8MMA_AtomIJNS4_4SM904GMMA25MMA_64x16x16_F32F16F16_SSILNSP_5MajorE0ELSR_0ELNSP_7ScaleInE1ELSS_1EEEEEENS4_6LayoutISD_NS5_IJSC_NSA_ILi0EEESW_EEEEENS5_IJNS4_10UnderscoreESZ_SZ_EEEEENS4_13SM90_TMA_LOADENS4_14ComposedLayoutINS4_7SwizzleILi3ELi4ELi3EEENS4_18smem_ptr_flag_bitsILi16EEENSV_INS5_IJNSA_ILi8EEESI_EEENS5_IJSI_SC_EEEEEEEvNS4_8identityENS4_23SM90_TMA_LOAD_MULTICASTES1C_vS1D_EENS_8epilogue10collective6detail29Sm90TmaWarpSpecializedAdapterINS1H_15DefaultEpilogueISK_SL_SL_NS1G_6thread17LinearCombinationISK_Li1EffLNS1L_9ScaleType4KindE0ELNS_15FloatRoundStyleE2ESK_EENS1_15EpilogueDefaultEEEEEvvEEEEvNT_6ParamsE:
        .type           _ZN7cutlass13device_kernelINS_4gemm6kernel13GemmUniversalIN4cute5tupleIJiiiiEEENS1_10collective13CollectiveMmaINS1_34MainloopSm90TmaGmmaWarpSpecializedILi6ENS5_IJNS4_1CILi2EEENSA_ILi1EEESC_EEENS1_35KernelTmaWarpSpecializedCooperativeEEENS5_IJNSA_ILi192EEENSA_ILi80EEENSA_ILi64EEEEEENS_6half_tENS5_IJlSC_lEEESK_SL_NS4_8TiledMMAINS4_8MMA_AtomIJNS4_4SM904GMMA25MMA_64x16x16_F32F16F16_SSILNSP_5MajorE0ELSR_0ELNSP_7ScaleInE1ELSS_1EEEEEENS4_6LayoutISD_NS5_IJSC_NSA_ILi0EEESW_EEEEENS5_IJNS4_10UnderscoreESZ_SZ_EEEEENS4_13SM90_TMA_LOADENS4_14ComposedLayoutINS4_7SwizzleILi3ELi4ELi3EEENS4_18smem_ptr_flag_bitsILi16EEENSV_INS5_IJNSA_ILi8EEESI_EEENS5_IJSI_SC_EEEEEEEvNS4_8identityENS4_23SM90_TMA_LOAD_MULTICASTES1C_vS1D_EENS_8epilogue10collective6detail29Sm90TmaWarpSpecializedAdapterINS1H_15DefaultEpilogueISK_SL_SL_NS1G_6thread17LinearCombinationISK_Li1EffLNS1L_9ScaleType4KindE0ELNS_15FloatRoundStyleE2ESK_EENS1_15EpilogueDefaultEEEEEvvEEEEvNT_6ParamsE,@function
        .size           _ZN7cutlass13device_kernelINS_4gemm6kernel13GemmUniversalIN4cute5tupleIJiiiiEEENS1_10collective13CollectiveMmaINS1_34MainloopSm90TmaGmmaWarpSpecializedILi6ENS5_IJNS4_1CILi2EEENSA_ILi1EEESC_EEENS1_35KernelTmaWarpSpecializedCooperativeEEENS5_IJNSA_ILi192EEENSA_ILi80EEENSA_ILi64EEEEEENS_6half_tENS5_IJlSC_lEEESK_SL_NS4_8TiledMMAINS4_8MMA_AtomIJNS4_4SM904GMMA25MMA_64x16x16_F32F16F16_SSILNSP_5MajorE0ELSR_0ELNSP_7ScaleInE1ELSS_1EEEEEENS4_6LayoutISD_NS5_IJSC_NSA_ILi0EEESW_EEEEENS5_IJNS4_10UnderscoreESZ_SZ_EEEEENS4_13SM90_TMA_LOADENS4_14ComposedLayoutINS4_7SwizzleILi3ELi4ELi3EEENS4_18smem_ptr_flag_bitsILi16EEENSV_INS5_IJNSA_ILi8EEESI_EEENS5_IJSI_SC_EEEEEEEvNS4_8identityENS4_23SM90_TMA_LOAD_MULTICASTES1C_vS1D_EENS_8epilogue10collective6detail29Sm90TmaWarpSpecializedAdapterINS1H_15DefaultEpilogueISK_SL_SL_NS1G_6thread17LinearCombinationISK_Li1EffLNS1L_9ScaleType4KindE0ELNS_15FloatRoundStyleE2ESK_EENS1_15EpilogueDefaultEEEEEvvEEEEvNT_6ParamsE,(.L_x_231 - _ZN7cutlass13device_kernelINS_4gemm6kernel13GemmUniversalIN4cute5tupleIJiiiiEEENS1_10collective13CollectiveMmaINS1_34MainloopSm90TmaGmmaWarpSpecializedILi6ENS5_IJNS4_1CILi2EEENSA_ILi1EEESC_EEENS1_35KernelTmaWarpSpecializedCooperativeEEENS5_IJNSA_ILi192EEENSA_ILi80EEENSA_ILi64EEEEEENS_6half_tENS5_IJlSC_lEEESK_SL_NS4_8TiledMMAINS4_8MMA_AtomIJNS4_4SM904GMMA25MMA_64x16x16_F32F16F16_SSILNSP_5MajorE0ELSR_0ELNSP_7ScaleInE1ELSS_1EEEEEENS4_6LayoutISD_NS5_IJSC_NSA_ILi0EEESW_EEEEENS5_IJNS4_10UnderscoreESZ_SZ_EEEEENS4_13SM90_TMA_LOADENS4_14ComposedLayoutINS4_7SwizzleILi3ELi4ELi3EEENS4_18smem_ptr_flag_bitsILi16EEENSV_INS5_IJNSA_ILi8EEESI_EEENS5_IJSI_SC_EEEEEEEvNS4_8identityENS4_23SM90_TMA_LOAD_MULTICASTES1C_vS1D_EENS_8epilogue10collective6detail29Sm90TmaWarpSpecializedAdapterINS1H_15DefaultEpilogueISK_SL_SL_NS1G_6thread17LinearCombinationISK_Li1EffLNS1L_9ScaleType4KindE0ELNS_15FloatRoundStyleE2ESK_EENS1_15EpilogueDefaultEEEEEvvEEEEvNT_6ParamsE)
        .other          _ZN7cutlass13device_kernelINS_4gemm6kernel13GemmUniversalIN4cute5tupleIJiiiiEEENS1_10collective13CollectiveMmaINS1_34MainloopSm90TmaGmmaWarpSpecializedILi6ENS5_IJNS4_1CILi2EEENSA_ILi1EEESC_EEENS1_35KernelTmaWarpSpecializedCooperativeEEENS5_IJNSA_ILi192EEENSA_ILi80EEENSA_ILi64EEEEEENS_6half_tENS5_IJlSC_lEEESK_SL_NS4_8TiledMMAINS4_8MMA_AtomIJNS4_4SM904GMMA25MMA_64x16x16_F32F16F16_SSILNSP_5MajorE0ELSR_0ELNSP_7ScaleInE1ELSS_1EEEEEENS4_6LayoutISD_NS5_IJSC_NSA_ILi0EEESW_EEEEENS5_IJNS4_10UnderscoreESZ_SZ_EEEEENS4_13SM90_TMA_LOADENS4_14ComposedLayoutINS4_7SwizzleILi3ELi4ELi3EEENS4_18smem_ptr_flag_bitsILi16EEENSV_INS5_IJNSA_ILi8EEESI_EEENS5_IJSI_SC_EEEEEEEvNS4_8identityENS4_23SM90_TMA_LOAD_MULTICASTES1C_vS1D_EENS_8epilogue10collective6detail29Sm90TmaWarpSpecializedAdapterINS1H_15DefaultEpilogueISK_SL_SL_NS1G_6thread17LinearCombinationISK_Li1EffLNS1L_9ScaleType4KindE0ELNS_15FloatRoundStyleE2ESK_EENS1_15EpilogueDefaultEEEEEvvEEEEvNT_6ParamsE,@"STO_CUDA_ENTRY STV_DEFAULT"
_ZN7cutlass13device_kernelINS_4gemm6kernel13GemmUniversalIN4cute5tupleIJiiiiEEENS1_10collective13CollectiveMmaINS1_34MainloopSm90TmaGmmaWarpSpecializedILi6ENS5_IJNS4_1CILi2EEENSA_ILi1EEESC_EEENS1_35KernelTmaWarpSpecializedCooperativeEEENS5_IJNSA_ILi192EEENSA_ILi80EEENSA_ILi64EEEEEENS_6half_tENS5_IJlSC_lEEESK_SL_NS4_8TiledMMAINS4_8MMA_AtomIJNS4_4SM904GMMA25MMA_64x16x16_F32F16F16_SSILNSP_5MajorE0ELSR_0ELNSP_7ScaleInE1ELSS_1EEEEEENS4_6LayoutISD_NS5_IJSC_NSA_ILi0EEESW_EEEEENS5_IJNS4_10UnderscoreESZ_SZ_EEEEENS4_13SM90_TMA_LOADENS4_14ComposedLayoutINS4_7SwizzleILi3ELi4ELi3EEENS4_18smem_ptr_flag_bitsILi16EEENSV_INS5_IJNSA_ILi8EEESI_EEENS5_IJSI_SC_EEEEEEEvNS4_8identityENS4_23SM90_TMA_LOAD_MULTICASTES1C_vS1D_EENS_8epilogue10collective6detail29Sm90TmaWarpSpecializedAdapterINS1H_15DefaultEpilogueISK_SL_SL_NS1G_6thread17LinearCombinationISK_Li1EffLNS1L_9ScaleType4KindE0ELNS_15FloatRoundStyleE2ESK_EENS1_15EpilogueDefaultEEEEEvvEEEEvNT_6ParamsE:
[----:B------:R-:W0:Y:S01]  /*0000*/  LDC R1, c[0x0][0x28] ;  /* 0x00000a00ff017b82 */ /* 0x000e220000000800 */
[----:B------:R-:W1:Y:S01]  /*0010*/  S2R R18, SR_TID.X ;  /* 0x0000000000127919 */ /* 0x000e620000002100 */
[----:B------:R-:W-:Y:S01]  /*0020*/  ELECT P0, URZ, PT ;  /* 0x00000000003f782f */ /* 0x000fe20003800000 */
[----:B------:R-:W-:Y:S01]  /*0030*/  BSSY B0, `(.L_x_0) ;  /* 0x000000f000007945 */ /* 0x000fe20003800000 */
[--C-:B-1----:R-:W-:Y:S02]  /*0040*/  SHF.R.U32.HI R0, RZ, 0x5, R18.reuse ;  /* 0x00000005ff007819 */ /* 0x102fe40000011612 */
[----:B------:R-:W-:-:S03]  /*0050*/  SHF.R.U32.HI R3, RZ, 0x7, R18 ;  /* 0x00000007ff037819 */ /* 0x000fc60000011612 */
[----:B------:R-:W1:Y:S04]  /*0060*/  SHFL.IDX PT, R2, R0, RZ, 0x1f ;  /* 0x00001fff00027589 */ /* 0x000e6800000e0000 */
[----:B------:R2:W3:Y:S01]  /*0070*/  SHFL.IDX PT, R5, R3, RZ, 0x1f ;  /* 0x00001fff03057589 */ /* 0x0004e200000e0000 */
[----:B-1----:R-:W-:-:S13]  /*0080*/  ISETP.NE.OR P0, PT, R2, RZ, !P0 ;  /* 0x000000ff0200720c */ /* 0x002fda0004705670 */
[----:B0-23--:R-:W-:Y:S05]  /*0090*/  @P0 BRA `(.L_x_1) ;  /* 0x0000000000200947 */ /* 0x00dfea0003800000 */
[----:B------:R-:W-:Y:S02]  /*00a0*/  ULDC.64 UR4, c[0x0][0x198] ;  /* 0x0000660000047ab9 */ /* 0x000fe40000000a00 */
[----:B------:R-:W-:Y:S02]  /*00b0*/  UIADD3 UR6, UP0, UR4, 0xf0, URZ ;  /* 0x000000f004067890 */ /* 0x000fe4000ff1e03f */
[----:B------:R-:W-:Y:S02]  /*00c0*/  UIADD3 UR4, UP1, UR4, 0x1f0, URZ ;  /* 0x000001f004047890 */ /* 0x000fe4000ff3e03f */
[----:B------:R-:W-:Y:S02]  /*00d0*/  UIADD3.X UR7, URZ, UR5, URZ, UP0, !UPT ;  /* 0x000000053f077290 */ /* 0x000fe400087fe43f */
[----:B------:R-:W-:-:S07]  /*00e0*/  UIADD3.X UR5, URZ, UR5, URZ, UP1, !UPT ;  /* 0x000000053f057290 */ /* 0x000fce0008ffe43f */
[----:B------:R0:W-:Y:S02]  /*00f0*/  UTMACCTL.PF [UR6] ;  /* 0x00000000060079b9 */ /* 0x0001e40008040000 */
[----:B------:R0:W-:Y:S02]  /*0100*/  UTMACCTL.PF [UR4] ;  /* 0x00000000040079b9 */ /* 0x0001e40008040000 */
[----:B0-----:R-:W-:Y:S01]  /*0110*/  NOP ;  /* 0x0000000000007918 */ /* 0x001fe20000000000 */
.L_x_1:
[----:B------:R-:W-:Y:S05]  /*0120*/  BSYNC B0 ;  /* 0x0000000000007941 */ /* 0x000fea0003800000 */
.L_x_0:
[----:B------:R-:W0:Y:S02]  /*0130*/  SHFL.IDX PT, R3, R0, RZ, 0x1f ;  /* 0x00001fff00037589 */ /* 0x000e2400000e0000 */
[----:B0-----:R-:W-:-:S13]  /*0140*/  ISETP.NE.AND P0, PT, R3, RZ, PT ;  /* 0x000000ff0300720c */ /* 0x001fda0003f05270 */
[----:B------:R-:W-:Y:S05]  /*0150*/  @P0 BRA `(.L_x_2) ;  /* 0x0000000000680947 */ /* 0x000fea0003800000 */
[----:B------:R-:W0:Y:S01]  /*0160*/  S2UR UR8, SR_CgaCtaId ;  /* 0x00000000000879c3 */ /* 0x000e220000008800 */
[----:B------:R-:W-:Y:S01]  /*0170*/  UMOV UR4, 0x400 ;  /* 0x0000040000047882 */ /* 0x000fe20000000000 */
[----:B------:R-:W-:Y:S01]  /*0180*/  UMOV UR5, 0x1 ;  /* 0x0000000100057882 */ /* 0x000fe20000000000 */
[----:B------:R-:W-:Y:S01]  /*0190*/  UMOV UR6, 0x4 ;  /* 0x0000000400067882 */ /* 0x000fe20000000000 */
[----:B------:R-:W-:Y:S01]  /*01a0*/  ELECT P0, URZ, PT ;  /* 0x00000000003f782f */ /* 0x000fe20003800000 */
[----:B------:R-:W-:-:S04]  /*01b0*/  UIADD3 UR6, -UR6, 0x100000, URZ ;  /* 0x0010000006067890 */ /* 0x000fc8000fffe13f */
[----:B------:R-:W-:Y:S02]  /*01c0*/  USHF.L.U32 UR7, UR6, 0xb, URZ ;  /* 0x0000000b06077899 */ /* 0x000fe4000800063f */
[----:B------:R-:W-:Y:S02]  /*01d0*/  USHF.L.U32 UR6, UR6, 0x1, URZ ;  /* 0x0000000106067899 */ /* 0x000fe4000800063f */
[----:B0-----:R-:W-:Y:S02]  /*01e0*/  ULEA UR8, UR8, UR4, 0x18 ;  /* 0x0000000408087291 */ /* 0x001fe4000f8ec03f */
[----:B------:R-:W-:-:S04]  /*01f0*/  UIADD3 UR4, -UR5, 0x100000, URZ ;  /* 0x0010000005047890 */ /* 0x000fc8000fffe13f */
[----:B------:R-:W-:Y:S02]  /*0200*/  USHF.L.U32 UR5, UR4, 0xb, URZ ;  /* 0x0000000b04057899 */ /* 0x000fe4000800063f */
[----:B------:R-:W-:Y:S01]  /*0210*/  USHF.L.U32 UR4, UR4, 0x1, URZ ;  /* 0x0000000104047899 */ /* 0x000fe2000800063f */
[----:B------:R-:W0:Y:S11]  /*0220*/  FENCE.VIEW.ASYNC.S ;  /* 0x00000000000073c6 */ /* 0x000e360000000000 */
[----:B0-----:R0:W1:Y:S01]  /*0230*/  SYNCS.EXCH.64 URZ, [UR8], UR4 ;  /* 0x00000004083f75b2 */ /* 0x0010620008000100 */
[----:B------:R0:W2:Y:S01]  /*0240*/  SYNCS.EXCH.64 URZ, [UR8+0x30], UR6 ;  /* 0x00003006083f75b2 */ /* 0x0000a20008000100 */
[----:B------:R0:W3:Y:S01]  /*0250*/  SYNCS.EXCH.64 URZ, [UR8+0x8], UR4 ;  /* 0x00000804083f75b2 */ /* 0x0000e20008000100 */
[----:B------:R0:W4:Y:S01]  /*0260*/  SYNCS.EXCH.64 URZ, [UR8+0x38], UR6 ;  /* 0x00003806083f75b2 */ /* 0x0001220008000100 */
[----:B------:R0:W0:Y:S01]  /*0270*/  SYNCS.EXCH.64 URZ, [UR8+0x10], UR4 ;  /* 0x00001004083f75b2 */ /* 0x0000220008000100 */
[----:B------:R0:W0:Y:S01]  /*0280*/  SYNCS.EXCH.64 URZ, [UR8+0x40], UR6 ;  /* 0x00004006083f75b2 */ /* 0x0000220008000100 */
[----:B------:R0:W0:Y:S01]  /*0290*/  SYNCS.EXCH.64 URZ, [UR8+0x18], UR4 ;  /* 0x00001804083f75b2 */ /* 0x0000220008000100 */
[----:B------:R0:W0:Y:S01]  /*02a0*/  SYNCS.EXCH.64 URZ, [UR8+0x48], UR6 ;  /* 0x00004806083f75b2 */ /* 0x0000220008000100 */
[----:B------:R0:W0:Y:S01]  /*02b0*/  SYNCS.EXCH.64 URZ, [UR8+0x20], UR4 ;  /* 0x00002004083f75b2 */ /* 0x0000220008000100 */
[----:B------:R0:W0:Y:S01]  /*02c0*/  SYNCS.EXCH.64 URZ, [UR8+0x50], UR6 ;  /* 0x00005006083f75b2 */ /* 0x0000220008000100 */
[----:B------:R0:W0:Y:S01]  /*02d0*/  SYNCS.EXCH.64 URZ, [UR8+0x28], UR4 ;  /* 0x00002804083f75b2 */ /* 0x0000220008000100 */
[----:B------:R0:W0:Y:S01]  /*02e0*/  SYNCS.EXCH.64 URZ, [UR8+0x58], UR6 ;  /* 0x00005806083f75b2 */ /* 0x0000220008000100 */
[----:B------:R-:W-:Y:S01]  /*02f0*/  NOP ;  /* 0x0000000000007918 */ /* 0x000fe20000000000 */
.L_x_2:
[----:B------:R-:W-:Y:S01]  /*0300*/  SHF.R.S32.HI R7, RZ, 0x1f, R18 ;  /* 0x0000001fff077819 */ /* 0x000fe20000011412 */
[----:B------:R-:W5:Y:S01]  /*0310*/  SHFL.IDX PT, R0, R0, RZ, 0x1f ;  /* 0x00001fff00007589 */ /* 0x000f6200000e0000 */
[----:B0-----:R-:W0:Y:S01]  /*0320*/  S2UR UR8, SR_CTAID.X ;  /* 0x00000000000879c3 */ /* 0x001e220000002500 */
[----:B------:R-:W-:Y:S02]  /*0330*/  ELECT P0, URZ, PT ;  /* 0x00000000003f782f */ /* 0x000fe40003800000 */
[----:B------:R-:W-:Y:S01]  /*0340*/  LEA.HI R7, R7, R18, RZ, 0x7 ;  /* 0x0000001207077211 */ /* 0x000fe200078f38ff */
[----:B------:R-:W1:Y:S01]  /*0350*/  S2R R4, SR_CTAID.Y ;  /* 0x0000000000047919 */ /* 0x000e620000002600 */
[----:B------:R-:W-:Y:S01]  /*0360*/  SHF.R.S32.HI R8, RZ, 0x1f, R3 ;  /* 0x0000001fff087819 */ /* 0x000fe20000011403 */
[----:B------:R-:W-:Y:S01]  /*0370*/  ULDC UR4, c[0x0][0x150] ;  /* 0x0000540000047ab9 */ /* 0x000fe20000000800 */
[----:B------:R-:W-:Y:S01]  /*0380*/  LOP3.LUT R7, R7, 0xffffff80, RZ, 0xc0, !PT ;  /* 0xffffff8007077812 */ /* 0x000fe200078ec0ff */
[----:B------:R-:W-:Y:S01]  /*0390*/  NOP ;  /* 0x0000000000007918 */ /* 0x000fe20000000000 */
[----:B------:R-:W-:Y:S01]  /*03a0*/  LEA.HI R8, R8, R3, RZ, 0x2 ;  /* 0x0000000308087211 */ /* 0x000fe200078f10ff */
[----:B------:R-:W2:Y:S01]  /*03b0*/  LDC R10, c[0x0][0x144] ;  /* 0x00005100ff0a7b82 */ /* 0x000ea20000000800 */
[----:B------:R-:W-:Y:S01]  /*03c0*/  NOP ;  /* 0x0000000000007918 */ /* 0x000fe20000000000 */
[----:B------:R-:W-:Y:S01]  /*03d0*/  IMAD.IADD R6, R18, 0x1, -R7 ;  /* 0x0000000112067824 */ /* 0x000fe200078e0a07 */
[----:B------:R-:W-:Y:S01]  /*03e0*/  LOP3.LUT R8, R8, 0x3ffffffc, RZ, 0xc0, !PT ;  /* 0x3ffffffc08087812 */ /* 0x000fe200078ec0ff */
[----:B------:R-:W-:Y:S01]  /*03f0*/  IMAD.MOV.U32 R23, RZ, RZ, 0x1 ;  /* 0x00000001ff177424 */ /* 0x000fe200078e00ff */
[----:B------:R-:W-:-:S02]  /*0400*/  ISETP.NE.AND P3, PT, R5, RZ, PT ;  /* 0x000000ff0500720c */ /* 0x000fc40003f65270 */
[----:B------:R-:W-:Y:S01]  /*0410*/  SHF.R.S32.HI R7, RZ, 0x1f, R6 ;  /* 0x0000001fff077819 */ /* 0x000fe20000011406 */
[----:B------:R-:W-:Y:S01]  /*0420*/  IMAD.IADD R8, R3, 0x1, -R8 ;  /* 0x0000000103087824 */ /* 0x000fe200078e0a08 */
[----:B------:R-:W3:Y:S02]  /*0430*/  LDC R13, c[0x0][0x140] ;  /* 0x00005000ff0d7b82 */ /* 0x000ee40000000800 */
[----:B------:R-:W-:Y:S02]  /*0440*/  LEA.HI R7, R7, R6, RZ, 0x3 ;  /* 0x0000000607077211 */ /* 0x000fe400078f18ff */
[----:B-----5:R-:W-:Y:S02]  /*0450*/  ISETP.NE.OR P0, PT, R0, RZ, !P0 ;  /* 0x000000ff0000720c */ /* 0x020fe40004705670 */
[--C-:B------:R-:W-:Y:S02]  /*0460*/  SHF.R.S32.HI R0, RZ, 0x3, R7.reuse ;  /* 0x00000003ff007819 */ /* 0x100fe40000011407 */
[----:B------:R-:W-:-:S02]  /*0470*/  SHF.R.S32.HI R7, RZ, 0x1f, R7 ;  /* 0x0000001fff077819 */ /* 0x000fc40000011407 */
[----:B0-----:R-:W-:Y:S02]  /*0480*/  I2FP.F32.U32 R9, UR8 ;  /* 0x0000000800097c45 */ /* 0x001fe40008201000 */
[----:B------:R-:W-:-:S03]  /*0490*/  LEA.HI R7, R7, R0, RZ, 0x2 ;  /* 0x0000000007077211 */ /* 0x000fc600078f10ff */
[----:B------:R-:W-:Y:S01]  /*04a0*/  FMUL R9, R9, UR4 ;  /* 0x0000000409097c20 */ /* 0x000fe20008400000 */
[----:B------:R-:W-:Y:S01]  /*04b0*/  LOP3.LUT R7, R7, 0xfffffffc, RZ, 0xc0, !PT ;  /* 0xfffffffc07077812 */ /* 0x000fe200078ec0ff */
[----:B------:R-:W-:Y:S01]  /*04c0*/  VOTEU.ALL UP0, P0 ;  /* 0x00000000003f7886 */ /* 0x000fe20000000000 */
[----:B-1----:R-:W-:Y:S01]  /*04d0*/  I2FP.F32.U32 R3, R4 ;  /* 0x0000000400037245 */ /* 0x002fe20000201000 */
[----:B------:R-:W-:Y:S01]  /*04e0*/  ULDC UR4, c[0x0][0x154] ;  /* 0x0000550000047ab9 */ /* 0x000fe20000000800 */
[----:B------:R-:W-:Y:S01]  /*04f0*/  VOTEU.ALL UP1, P0 ;  /* 0x00000000003f7886 */ /* 0x000fe20000020000 */
[----:B------:R-:W0:Y:S01]  /*0500*/  F2I.U32.TRUNC.NTZ R9, R9 ;  /* 0x0000000900097305 */ /* 0x000e22000020f000 */
[----:B------:R-:W-:Y:S01]  /*0510*/  IMAD.IADD R7, R0, 0x1, -R7 ;  /* 0x0000000100077824 */ /* 0x000fe200078e0a07 */
[----:B------:R-:W1:Y:S01]  /*0520*/  @!UP0 S2UR UR7, SR_CgaCtaId ;  /* 0x00000000000789c3 */ /* 0x000e620000008800 */
[----:B------:R-:W-:Y:S01]  /*0530*/  FMUL R12, R3, UR4 ;  /* 0x00000004030c7c20 */ /* 0x000fe20008400000 */
[----:B------:R-:W-:Y:S01]  /*0540*/  UMOV UR4, 0x20 ;  /* 0x0000002000047882 */ /* 0x000fe20000000000 */
[----:B------:R-:W-:Y:S01]  /*0550*/  IMAD R8, R8, 0x4, R7 ;  /* 0x0000000408087824 */ /* 0x000fe200078e0207 */
[----:B------:R-:W-:Y:S01]  /*0560*/  @!UP0 UMOV UR6, 0x400 ;  /* 0x0000040000068882 */ /* 0x000fe20000000000 */
[----:B------:R-:W-:-:S04]  /*0570*/  @!UP0 UIADD3 UR4, -UR4, 0x100000, URZ ;  /* 0x0010000004048890 */ /* 0x000fc8000fffe13f */
[----:B------:R-:W-:Y:S02]  /*0580*/  @!UP0 USHF.L.U32 UR5, UR4, 0xb, URZ ;  /* 0x0000000b04058899 */ /* 0x000fe4000800063f */
[----:B------:R-:W-:Y:S01]  /*0590*/  @!UP0 USHF.L.U32 UR4, UR4, 0x1, URZ ;  /* 0x0000000104048899 */ /* 0x000fe2000800063f */
[----:B---3--:R-:W-:Y:S01]  /*05a0*/  ISETP.EQ.U32.AND P2, PT, R13, 0x1, PT ;  /* 0x000000010d00780c */ /* 0x008fe20003f42070 */
[----:B------:R-:W3:Y:S01]  /*05b0*/  F2I.U32.TRUNC.NTZ R12, R12 ;  /* 0x0000000c000c7305 */ /* 0x000ee2000020f000 */
[----:B------:R-:W-:Y:S01]  /*05c0*/  LEA.HI R0, R8, R8, RZ, 0x1 ;  /* 0x0000000808007211 */ /* 0x000fe200078f08ff */
[----:B------:R-:W5:Y:S03]  /*05d0*/  LDC R7, c[0x0][0x148] ;  /* 0x00005200ff077b82 */ /* 0x000f660000000800 */
[----:B------:R-:W-:Y:S01]  /*05e0*/  LOP3.LUT R11, R0, 0xfffffffe, RZ, 0xc0, !PT ;  /* 0xfffffffe000b7812 */ /* 0x000fe200078ec0ff */
[----:B0-----:R-:W-:Y:S01]  /*05f0*/  IMAD.MOV R15, RZ, RZ, -R9 ;  /* 0x000000ffff0f7224 */ /* 0x001fe200078e0a09 */
[----:B------:R-:W-:-:S03]  /*0600*/  SHF.R.S32.HI R9, RZ, 0x1f, R2 ;  /* 0x0000001fff097819 */ /* 0x000fc60000011402 */
[----:B--2---:R-:W-:Y:S01]  /*0610*/  IMAD R3, R10, R15, UR8 ;  /* 0x000000080a037e24 */ /* 0x004fe2000f8e020f */
[----:B------:R-:W-:Y:S01]  /*0620*/  LEA.HI R9, R9, R2, RZ, 0x2 ;  /* 0x0000000209097211 */ /* 0x000fe200078f10ff */
[C---:B------:R-:W-:Y:S02]  /*0630*/  IMAD.IADD R0, R8.reuse, 0x1, -R11 ;  /* 0x0000000108007824 */ /* 0x040fe400078e0a0b */
[----:B------:R-:W-:Y:S01]  /*0640*/  IMAD.SHL.U32 R11, R8, 0x4, RZ ;  /* 0x00000004080b7824 */ /* 0x000fe200078e00ff */
[----:B------:R-:W-:Y:S01]  /*0650*/  LOP3.LUT R9, R9, 0xfffffffc, RZ, 0xc0, !PT ;  /* 0xfffffffc09097812 */ /* 0x000fe200078ec0ff */
[----:B---3--:R-:W-:Y:S01]  /*0660*/  IMAD.MOV R21, RZ, RZ, -R12 ;  /* 0x000000ffff157224 */ /* 0x008fe200078e0a0c */
[----:B------:R-:W-:Y:S01]  /*0670*/  ISETP.NE.AND P4, PT, R0, R3, PT ;  /* 0x000000030000720c */ /* 0x000fe20003f85270 */
[----:B-1----:R-:W-:Y:S01]  /*0680*/  @!UP0 ULEA UR6, UR7, UR6, 0x18 ;  /* 0x0000000607068291 */ /* 0x002fe2000f8ec03f */
[----:B------:R-:W-:Y:S01]  /*0690*/  LOP3.LUT R22, R8, 0xc, R11, 0x78, !PT ;  /* 0x0000000c08167812 */ /* 0x000fe200078e780b */
[----:B------:R-:W-:Y:S01]  /*06a0*/  IMAD.IADD R0, R2, 0x1, -R9 ;  /* 0x0000000102007824 */ /* 0x000fe200078e0a09 */
[----:B------:R-:W-:Y:S01]  /*06b0*/  VOTEU.ALL UP0, P0 ;  /* 0x00000000003f7886 */ /* 0x000fe20000000000 */
[----:B------:R-:W-:Y:S01]  /*06c0*/  LOP3.LUT P0, RZ, R6, 0x7, RZ, 0xc0, !PT ;  /* 0x0000000706ff7812 */ /* 0x000fe2000780c0ff */
[----:B------:R-:W-:-:S02]  /*06d0*/  VIADD R6, R5, 0xffffffff ;  /* 0xffffffff05067836 */ /* 0x000fc40000000000 */
[----:B------:R-:W-:Y:S01]  /*06e0*/  ISETP.NE.AND P1, PT, R0, 0x3, PT ;  /* 0x000000030000780c */ /* 0x000fe20003f25270 */
[----:B-----5:R-:W-:Y:S01]  /*06f0*/  IMAD R9, R7, R21, R4 ;  /* 0x0000001507097224 */ /* 0x020fe200078e0204 */
[----:B------:R-:W-:Y:S02]  /*0700*/  ISETP.LT.U32.AND P0, PT, R22, 0x2, !P0 ;  /* 0x000000021600780c */ /* 0x000fe40004701070 */
[----:B------:R-:W-:Y:S01]  /*0710*/  ISETP.EQ.OR P1, PT, R0, RZ, !P1 ;  /* 0x000000ff0000720c */ /* 0x000fe20004f22670 */
[----:B------:R-:W0:Y:S02]  /*0720*/  FENCE.VIEW.ASYNC.S ;  /* 0x00000000000073c6 */ /* 0x000e240000000000 */
[----:B0-----:R0:W1:Y:S01]  /*0730*/  @!UP0 SYNCS.EXCH.64 URZ, [UR6+0x70], UR4 ;  /* 0x00007004063f85b2 */ /* 0x0010620008000100 */
[----:B------:R-:W-:Y:S02]  /*0740*/  @P4 LEA.HI R2, R22, R22, RZ, 0x1 ;  /* 0x0000001616024211 */ /* 0x000fe400078f08ff */
[----:B------:R-:W-:-:S02]  /*0750*/  ISETP.EQ.AND P1, PT, R5, RZ, P1 ;  /* 0x000000ff0500720c */ /* 0x000fc40000f22270 */
[----:B------:R-:W-:Y:S02]  /*0760*/  @P4 SHF.R.S32.HI R2, RZ, 0x1, R2 ;  /* 0x00000001ff024819 */ /* 0x000fe40000011402 */
[----:B------:R-:W-:Y:S02]  /*0770*/  ISETP.GE.U32.AND P6, PT, R6, 0x2, PT ;  /* 0x000000020600780c */ /* 0x000fe40003fc6070 */
[----:B------:R-:W-:Y:S02]  /*0780*/  @P4 ISETP.NE.AND P5, PT, R2, R9, PT ;  /* 0x000000090200420c */ /* 0x000fe40003fa5270 */
[----:B------:R-:W-:Y:S02]  /*0790*/  SEL R2, RZ, 0x1, !P0 ;  /* 0x00000001ff027807 */ /* 0x000fe40004000000 */
[----:B------:R-:W-:Y:S02]  /*07a0*/  @P4 SEL R23, RZ, 0x1, P5 ;  /* 0x00000001ff174807 */ /* 0x000fe40002800000 */
[----:B------:R-:W-:Y:S01]  /*07b0*/  SEL R19, RZ, 0x1, !P1 ;  /* 0x00000001ff137807 */ /* 0x000fe20004800000 */
[----:B------:R0:W2:Y:S01]  /*07c0*/  @!UP1 SYNCS.EXCH.64 URZ, [UR6+0x78], UR4 ;  /* 0x00007804063f95b2 */ /* 0x0000a20008000100 */
[----:B------:R-:W-:Y:S01]  /*07d0*/  LOP3.LUT R23, R23, R2, RZ, 0xc0, !PT ;  /* 0x0000000217177212 */ /* 0x000fe200078ec0ff */
[----:B------:R-:W-:Y:S01]  /*07e0*/  NOP ;  /* 0x0000000000007918 */ /* 0x000fe20000000000 */
[----:B------:R-:W-:Y:S01]  /*07f0*/  SEL R19, R19, 0x2, P6 ;  /* 0x0000000213137807 */ /* 0x000fe20003000000 */
[----:B------:R-:W-:Y:S06]  /*0800*/  @!P2 BRA `(.L_x_3) ;  /* 0x000000000008a947 */ /* 0x000fec0003800000 */
[----:B-12-4-:R-:W-:Y:S01]  /*0810*/  UCGABAR_ARV ;  /* 0x00000000000079c7 */ /* 0x016fe20008000000 */
[----:B------:R-:W-:Y:S05]  /*0820*/  BRA `(.L_x_4) ;  /* 0x0000000000047947 */ /* 0x000fea0003800000 */
.L_x_3:
[----:B-12-4-:R-:W-:Y:S01]  /*0830*/  NOP ;  /* 0x0000000000007918 */ /* 0x016fe20000000000 */
.L_x_4:
[----:B------:R-:W1:Y:S01]  /*0840*/  LDC R2, c[0x0][0x65c] ;  /* 0x00019700ff027b82 */ /* 0x000e620000000800 */
[----:B------:R-:W-:Y:S02]  /*0850*/  IMAD.U32 R8, RZ, RZ, UR8 ;  /* 0x00000008ff087e24 */ /* 0x000fe4000f8e00ff */
[----:B------:R-:W-:Y:S01]  /*0860*/  IMAD.MOV.U32 R9, RZ, RZ, RZ ;  /* 0x000000ffff097224 */ /* 0x000fe200078e00ff */
[----:B-1----:R-:W-:-:S04]  /*0870*/  ISETP.NE.AND P1, PT, R2, 0x1, PT ;  /* 0x000000010200780c */ /* 0x002fc80003f25270 */
[----:B------:R-:W-:-:S09]  /*0880*/  P2R R5, PR, RZ, 0x2 ;  /* 0x00000002ff057803 */ /* 0x000fd20000000000 */
[----:B------:R-:W1:Y:S01]  /*0890*/  @P1 LDC R17, c[0x0][0x10] ;  /* 0x00000400ff111b82 */ /* 0x000e620000000800 */
[----:B------:R-:W-:Y:S02]  /*08a0*/  @P1 IMAD.MOV.U32 R5, RZ, RZ, RZ ;  /* 0x000000ffff051224 */ /* 0x000fe400078e00ff */
[----:B------:R-:W-:-:S05]  /*08b0*/  @P1 IMAD.MOV.U32 R13, RZ, RZ, RZ ;  /* 0x000000ffff0d1224 */ /* 0x000fca00078e00ff */
[----:B------:R-:W2:Y:S01]  /*08c0*/  @!P1 LDC R11, c[0x0][0xc] ;  /* 0x00000300ff0b9b82 */ /* 0x000ea20000000800 */
[----:B-1----:R-:W-:-:S04]  /*08d0*/  @P1 IMAD.WIDE.U32 R16, R17, UR8, R4 ;  /* 0x0000000811101c25 */ /* 0x002fc8000f8e0004 */
[----:B------:R-:W-:Y:S02]  /*08e0*/  @P1 IMAD.IADD R17, R17, 0x1, R13 ;  /* 0x0000000111111824 */ /* 0x000fe400078e020d */
[----:B--2---:R-:W-:-:S04]  /*08f0*/  @!P1 IMAD.WIDE.U32 R8, R4, R11, R8 ;  /* 0x0000000b04089225 */ /* 0x004fc800078e0008 */
[----:B------:R-:W-:Y:S02]  /*0900*/  @!P1 IMAD.MOV.U32 R16, RZ, RZ, R8 ;  /* 0x000000ffff109224 */ /* 0x000fe400078e0008 */
[----:B------:R-:W-:Y:S01]  /*0910*/  @!P1 IMAD.MOV.U32 R17, RZ, RZ, R9 ;  /* 0x000000ffff119224 */ /* 0x000fe200078e0009 */
[----:B------:R-:W-:Y:S06]  /*0920*/  @!P2 BRA `(.L_x_5) ;  /* 0x00000000000ca947 */ /* 0x000fec0003800000 */
[----:B------:R-:W-:Y:S01]  /*0930*/  UCGABAR_WAIT ;  /* 0x0000000000007dc7 */ /* 0x000fe20008000000 */
[----:B------:R-:W-:Y:S01]  /*0940*/  CCTL.IVALL ;  /* 0x00000000ff00798f */ /* 0x000fe20002000000 */
[----:B------:R-:W-:Y:S05]  /*0950*/  BRA `(.L_x_6) ;  /* 0x0000000000047947 */ /* 0x000fea0003800000 */
.L_x_5:
[----:B------:R-:W-:Y:S06]  /*0960*/  BAR.SYNC.DEFER_BLOCKING 0x0 ;  /* 0x0000000000007b1d */ /* 0x000fec0000010000 */
.L_x_6:
[----:B------:R-:W-:Y:S05]  /*0970*/  @!P3 BRA `(.L_x_7) ;  /* 0x0000008400f8b947 */ /* 0x000fea0003800000 */
[----:B------:R-:W-:-:S13]  /*0980*/  ISETP.GT.U32.AND P0, PT, R6, 0x1, PT ;  /* 0x000000010600780c */ /* 0x000fda0003f04070 */
[----:B0-----:R-:W-:Y:S05]  /*0990*/  @P0 EXIT ;  /* 0x000000000000094d */ /* 0x001fea0003800000 */
[----:B------:R-:W-:Y:S01]  /*09a0*/  ULDC.64 UR4, c[0x0][0x650] ;  /* 0x0001940000047ab9 */ /* 0x000fe20000000a00 */
[----:B------:R-:W-:Y:S01]  /*09b0*/  PRMT R0, RZ, 0x7610, R0 ;  /* 0x00007610ff007816 */ /* 0x000fe20000000000 */
[----:B------:R-:W-:Y:S01]  /*09c0*/  IMAD.MOV.U32 R107, RZ, RZ, -0x1 ;  /* 0xffffffffff6b7424 */ /* 0x000fe200078e00ff */
[----:B------:R-:W-:Y:S01]  /*09d0*/  ISETP.GE.U32.AND P0, PT, R16, UR4, PT ;  /* 0x0000000410007c0c */ /* 0x000fe2000bf06070 */
[----:B------:R-:W-:Y:S02]  /*09e0*/  IMAD.MOV.U32 R108, RZ, RZ, -0x1 ;  /* 0xffffffffff6c7424 */ /* 0x000fe400078e00ff */
[----:B------:R-:W-:Y:S01]  /*09f0*/  IMAD.MOV.U32 R105, RZ, RZ, -0x1 ;  /* 0xffffffffff697424 */ /* 0x000fe200078e00ff */
[----:B------:R-:W-:-:S13]  /*0a00*/  ISETP.GE.U32.AND.EX P0, PT, R17, UR5, PT, P0 ;  /* 0x0000000511007c0c */ /* 0x000fda000bf06100 */
[----:B------:R-:W-:Y:S05]  /*0a10*/  @P0 BRA `(.L_x_8) ;  /* 0x0000000400280947 */ /* 0x000fea0003800000 */
[----:B------:R-:W0:Y:S01]  /*0a20*/  LDC.64 R24, c[0x0][0x628] ;  /* 0x00018a00ff187b82 */ /* 0x000e220000000a00 */
[----:B------:R-:W-:Y:S02]  /*0a30*/  IMAD.MOV.U32 R8, RZ, RZ, R16 ;  /* 0x000000ffff087224 */ /* 0x000fe400078e0010 */
[----:B------:R-:W-:-:S05]  /*0a40*/  IMAD.MOV.U32 R9, RZ, RZ, R17 ;  /* 0x000000ffff097224 */ /* 0x000fca00078e0011 */
[----:B------:R-:W1:Y:S08]  /*0a50*/  LDC R0, c[0x0][0x630] ;  /* 0x00018c00ff007b82 */ /* 0x000e700000000800 */
[----:B------:R-:W2:Y:S01]  /*0a60*/  LDC.64 R26, c[0x0][0x620] ;  /* 0x00018800ff1a7b82 */ /* 0x000ea20000000a00 */
[----:B0-----:R-:W-:-:S04]  /*0a70*/  ISETP.NE.U32.AND P0, PT, R24, RZ, PT ;  /* 0x000000ff1800720c */ /* 0x001fc80003f05070 */
[----:B------:R-:W-:-:S13]  /*0a80*/  ISETP.NE.AND.EX P0, PT, R25, RZ, PT, P0 ;  /* 0x000000ff1900720c */ /* 0x000fda0003f05300 */
[----:B-12---:R-:W-:Y:S05]  /*0a90*/  @!P0 BRA `(.L_x_9) ;  /* 0x0000000000288947 */ /* 0x006fea0003800000 */
[----:B------:R-:W0:Y:S02]  /*0aa0*/  LDC R13, c[0x0][0x634] ;  /* 0x00018d00ff0d7b82 */ /* 0x000e240000000800 */
[----:B0-----:R-:W-:-:S05]  /*0ab0*/  IADD3 R13, P0, R16, R13, RZ ;  /* 0x0000000d100d7210 */ /* 0x001fca0007f1e0ff */
[----:B------:R-:W-:-:S04]  /*0ac0*/  IMAD.X R15, RZ, RZ, R17, P0 ;  /* 0x000000ffff0f7224 */ /* 0x000fc800000e0611 */
[----:B------:R-:W-:-:S04]  /*0ad0*/  IMAD.WIDE.U32 R8, R15, R24, RZ ;  /* 0x000000180f087225 */ /* 0x000fc800078e00ff */
[----:B------:R-:W-:-:S04]  /*0ae0*/  IMAD.WIDE.U32 R10, P0, R13, R25, R8 ;  /* 0x000000190d0a7225 */ /* 0x000fc80007800008 */
[----:B------:R-:W-:-:S04]  /*0af0*/  IMAD.WIDE.U32 R8, R13, R24, RZ ;  /* 0x000000180d087225 */ /* 0x000fc800078e00ff */
[----:B------:R-:W-:Y:S01]  /*0b00*/  IMAD.X R13, RZ, RZ, RZ, P0 ;  /* 0x000000ffff0d7224 */ /* 0x000fe200000e06ff */
[----:B------:R-:W-:Y:S01]  /*0b10*/  IADD3 RZ, P0, R9, R10, RZ ;  /* 0x0000000a09ff7210 */ /* 0x000fe20007f1e0ff */
[----:B------:R-:W-:-:S04]  /*0b20*/  IMAD.MOV.U32 R12, RZ, RZ, R11 ;  /* 0x000000ffff0c7224 */ /* 0x000fc800078e000b */
[----:B------:R-:W-:-:S08]  /*0b30*/  IMAD.WIDE.U32.X R8, R15, R25, R12, P0 ;  /* 0x000000190f087225 */ /* 0x000fd000000e040c */
.L_x_9:
[----:B------:R-:W0:Y:S01]  /*0b40*/  LDC.64 R24, c[0x0][0x640] ;  /* 0x00019000ff187b82 */ /* 0x000e220000000a00 */
[-CC-:B------:R-:W-:Y:S01]  /*0b50*/  SHF.R.U64 R105, R8, R0.reuse, R9.reuse ;  /* 0x0000000008697219 */ /* 0x180fe20000001209 */
[----:B------:R-:W-:Y:S01]  /*0b60*/  IMAD R30, R7, R21, R4 ;  /* 0x00000015071e7224 */ /* 0x000fe200078e0204 */
[----:B------:R-:W-:Y:S01]  /*0b70*/  SHF.R.U32.HI R0, RZ, R0, R9 ;  /* 0x00000000ff007219 */ /* 0x000fe20000011609 */
[----:B------:R-:W-:Y:S01]  /*0b80*/  IMAD.MOV.U32 R21, RZ, RZ, 0x1 ;  /* 0x00000001ff157424 */ /* 0x000fe200078e00ff */
[----:B------:R-:W-:-:S03]  /*0b90*/  IADD3 R5, P0, RZ, -R105, RZ ;  /* 0x80000069ff057210 */ /* 0x000fc60007f1e0ff */
[----:B------:R-:W1:Y:S02]  /*0ba0*/  LDC R6, c[0x0][0x618] ;  /* 0x00018600ff067b82 */ /* 0x000e640000000800 */
[----:B------:R-:W-:-:S04]  /*0bb0*/  IMAD.X R9, RZ, RZ, ~R0, P0 ;  /* 0x000000ffff097224 */ /* 0x000fc800000e0e00 */
[-C--:B------:R-:W-:Y:S02]  /*0bc0*/  IMAD R0, R9, R26.reuse, RZ ;  /* 0x0000001a09007224 */ /* 0x080fe400078e02ff */
[----:B------:R-:W2:Y:S01]  /*0bd0*/  LDC R11, c[0x0][0x608] ;  /* 0x00018200ff0b7b82 */ /* 0x000ea20000000800 */
[----:B------:R-:W-:-:S04]  /*0be0*/  IMAD.WIDE.U32 R8, R5, R26, R16 ;  /* 0x0000001a05087225 */ /* 0x000fc800078e0010 */
[----:B------:R-:W-:-:S03]  /*0bf0*/  IMAD R5, R5, R27, R0 ;  /* 0x0000001b05057224 */ /* 0x000fc600078e0200 */
[----:B------:R-:W3:Y:S01]  /*0c00*/  LDC R12, c[0x0][0x658] ;  /* 0x00019600ff0c7b82 */ /* 0x000ee20000000800 */
[----:B0-----:R-:W-:Y:S01]  /*0c10*/  ISETP.NE.U32.AND P0, PT, R24, RZ, PT ;  /* 0x000000ff1800720c */ /* 0x001fe20003f05070 */
[----:B------:R-:W-:Y:S02]  /*0c20*/  IMAD.IADD R5, R9, 0x1, R5 ;  /* 0x0000000109057824 */ /* 0x000fe400078e0205 */
[----:B------:R-:W-:Y:S01]  /*0c30*/  IMAD.MOV.U32 R9, RZ, RZ, -0x1 ;  /* 0xffffffffff097424 */ /* 0x000fe200078e00ff */
[----:B------:R-:W-:-:S03]  /*0c40*/  ISETP.NE.AND.EX P0, PT, R25, RZ, PT, P0 ;  /* 0x000000ff1900720c */ /* 0x000fc60003f05300 */
[----:B------:R-:W0:Y:S01]  /*0c50*/  LDC R15, c[0x0][0x600] ;  /* 0x00018000ff0f7b82 */ /* 0x000e220000000800 */
[-CC-:B-1----:R-:W-:Y:S02]  /*0c60*/  SHF.R.U64 R13, R8, R6.reuse, R5.reuse ;  /* 0x00000006080d7219 */ /* 0x182fe40000001205 */
[----:B------:R-:W-:-:S05]  /*0c70*/  SHF.R.U32.HI R0, RZ, R6, R5 ;  /* 0x00000006ff007219 */ /* 0x000fca0000011605 */
[----:B------:R-:W1:Y:S01]  /*0c80*/  LDC R14, c[0x0][0x648] ;  /* 0x00019200ff0e7b82 */ /* 0x000e620000000800 */
[-CC-:B--2---:R-:W-:Y:S02]  /*0c90*/  SHF.R.U64 R27, R13, R11.reuse, R0.reuse ;  /* 0x0000000b0d1b7219 */ /* 0x184fe40000001200 */
[----:B------:R-:W-:-:S05]  /*0ca0*/  SHF.R.U32.HI R5, RZ, R11, R0 ;  /* 0x0000000bff057219 */ /* 0x000fca0000011600 */
[----:B------:R-:W2:Y:S01]  /*0cb0*/  LDC R20, c[0x0][0x638] ;  /* 0x00018e00ff147b82 */ /* 0x000ea20000000800 */
[-CC-:B---3--:R-:W-:Y:S02]  /*0cc0*/  SHF.R.U64 R28, R27, R12.reuse, R5.reuse ;  /* 0x0000000c1b1c7219 */ /* 0x188fe40000001205 */
[-C--:B------:R-:W-:Y:S02]  /*0cd0*/  SHF.L.U32 R0, R9, R12.reuse, RZ ;  /* 0x0000000c09007219 */ /* 0x080fe400000006ff */
[----:B------:R-:W-:Y:S01]  /*0ce0*/  SHF.R.U32.HI R5, RZ, R12, R5 ;  /* 0x0000000cff057219 */ /* 0x000fe20000011605 */
[----:B------:R-:W-:Y:S01]  /*0cf0*/  IMAD.MOV.U32 R4, RZ, RZ, R28 ;  /* 0x000000ffff047224 */ /* 0x000fe200078e001c */
[----:B------:R-:W-:Y:S01]  /*0d00*/  LOP3.LUT R10, RZ, R0, RZ, 0x33, !PT ;  /* 0x00000000ff0a7212 */ /* 0x000fe200078e33ff */
[----:B------:R-:W3:Y:S01]  /*0d10*/  LDC R26, c[0x0][0x610] ;  /* 0x00018400ff1a7b82 */ /* 0x000ee20000000800 */
[----:B------:R-:W-:Y:S05]  /*0d20*/  @!P0 BRA `(.L_x_10) ;  /* 0x0000000000288947 */ /* 0x000fea0003800000 */
[----:B------:R-:W4:Y:S02]  /*0d30*/  LDC R9, c[0x0][0x64c] ;  /* 0x00019300ff097b82 */ /* 0x000f240000000800 */
[----:B----4-:R-:W-:-:S05]  /*0d40*/  IADD3 R9, P0, R28, R9, RZ ;  /* 0x000000091c097210 */ /* 0x010fca0007f1e0ff */
        /* <DEDUP_REMOVED lines=8> */
.L_x_10:
[----:B-1----:R-:W-:Y:S01]  /*0dd0*/  SHF.R.U64 R4, R4, R14, R5 ;  /* 0x0000000e04047219 */ /* 0x002fe20000001205 */
[----:B0-----:R-:W-:Y:S01]  /*0de0*/  VIADD R6, R15, 0xffffffff ;  /* 0xffffffff0f067836 */ /* 0x001fe20000000000 */
[----:B------:R-:W-:Y:S02]  /*0df0*/  SHF.L.U32 R0, R21, R12, RZ ;  /* 0x0000000c15007219 */ /* 0x000fe400000006ff */
[----:B------:R-:W-:Y:S01]  /*0e00*/  LOP3.LUT R5, R27, R10, RZ, 0xc0, !PT ;  /* 0x0000000a1b057212 */ /* 0x000fe200078ec0ff */
[----:B------:R-:W-:Y:S01]  /*0e10*/  IMAD.MOV R7, RZ, RZ, -R4 ;  /* 0x000000ffff077224 */ /* 0x000fe200078e0a04 */
[----:B------:R-:W-:Y:S02]  /*0e20*/  SEL R3, R3, R30, !P1 ;  /* 0x0000001e03037207 */ /* 0x000fe40004800000 */
[----:B------:R-:W-:Y:S01]  /*0e30*/  LOP3.LUT R6, R13, R6, RZ, 0xc0, !PT ;  /* 0x000000060d067212 */ /* 0x000fe200078ec0ff */
[----:B------:R-:W-:Y:S02]  /*0e40*/  IMAD R4, R0, R4, R5 ;  /* 0x0000000400047224 */ /* 0x000fe400078e0205 */
[----:B--2---:R-:W-:-:S02]  /*0e50*/  IMAD R0, R7, R20, R28 ;  /* 0x0000001407007224 */ /* 0x004fc400078e021c */
[----:B---3--:R-:W-:Y:S02]  /*0e60*/  IMAD R3, R4, R26, R3 ;  /* 0x0000001a04037224 */ /* 0x008fe400078e0203 */
[----:B------:R-:W-:Y:S02]  /*0e70*/  IMAD.MOV.U32 R5, RZ, RZ, 0x1 ;  /* 0x00000001ff057424 */ /* 0x000fe400078e00ff */
[----:B------:R-:W-:-:S03]  /*0e80*/  IMAD R4, R0, R15, R6 ;  /* 0x0000000f00047224 */ /* 0x000fc600078e0206 */
[----:B------:R-:W-:Y:S02]  /*0e90*/  PRMT R0, R5, 0x7610, R0 ;  /* 0x0000761005007816 */ /* 0x000fe40000000000 */
[----:B------:R-:W-:Y:S02]  /*0ea0*/  SEL R108, R4, R3, !P1 ;  /* 0x00000003046c7207 */ /* 0x000fe40004800000 */
[----:B------:R-:W-:-:S07]  /*0eb0*/  SEL R107, R3, R4, !P1 ;  /* 0x00000004036b7207 */ /* 0x000fce0004800000 */
.L_x_8:
[----:B------:R-:W-:-:S08]  /*0ec0*/  NOP ;  /* 0x0000000000007918 */ /* 0x000fd00000000000 */
[----:B------:R-:W0:Y:S02]  /*0ed0*/  USETMAXREG.TRY_ALLOC.CTAPOOL UP0, 0xe8 ;  /* 0x000000e8000079c8 */ /* 0x000e240008000600 */
[----:B0-----:R-:W-:-:S13]  /*0ee0*/  PLOP3.LUT P0, PT, PT, PT, UP0, 0x80, 0x0 ;  /* 0x000000000000781c */ /* 0x001fda0003f0f008 */
[----:B------:R-:W-:Y:S05]  /*0ef0*/  @!P0 BRA `(.L_x_8) ;  /* 0xfffffffc00f08947 */ /* 0x000fea000383ffff */
[----:B------:R-:W-:Y:S01]  /*0f00*/  ULDC.64 UR4, c[0x0][0x598] ;  /* 0x0001660000047ab9 */ /* 0x000fe20000000a00 */
[----:B------:R-:W-:Y:S01]  /*0f10*/  ULDC.64 UR40, c[0x0][0x208] ;  /* 0x0000820000287ab9 */ /* 0x000fe20000000a00 */
[----:B------:R-:W-:-:S04]  /*0f20*/  ISETP.NE.U32.AND P0, PT, RZ, UR4, PT ;  /* 0x00000004ff007c0c */ /* 0x000fc8000bf05070 */
[----:B------:R-:W-:-:S13]  /*0f30*/  ISETP.NE.AND.EX P0, PT, RZ, UR5, PT, P0 ;  /* 0x00000005ff007c0c */ /* 0x000fda000bf05300 */
[----:B------:R-:W-:Y:S05]  /*0f40*/  @!P0 BRA `(.L_x_11) ;  /* 0x00000000001c8947 */ /* 0x000fea0003800000 */
[----:B------:R-:W0:Y:S02]  /*0f50*/  LDC.64 R4, c[0x0][0x598] ;  /* 0x00016600ff047b82 */ /* 0x000e240000000a00 */
[----:B0-----:R-:W2:Y:S02]  /*0f60*/  LDG.E.64 R4, desc[UR40][R4.64] ;  /* 0x0000002804047981 */ /* 0x001ea4000c1e1b00 */
[----:B--2---:R-:W-:-:S04]  /*0f70*/  ISETP.NE.U32.AND P0, PT, R4, RZ, PT ;  /* 0x000000ff0400720c */ /* 0x004fc80003f05070 */
[----:B------:R-:W-:-:S13]  /*0f80*/  ISETP.NE.AND.EX P0, PT, R5, RZ, PT, P0 ;  /* 0x000000ff0500720c */ /* 0x000fda0003f05300 */
[----:B------:R-:W-:Y:S05]  /*0f90*/  @!P0 BRA `(.L_x_11) ;  /* 0x0000000000088947 */ /* 0x000fea0003800000 */
[----:B------:R0:W5:Y:S01]  /*0fa0*/  LD.E R104, desc[UR40][R4.64] ;  /* 0x0000002804687980 */ /* 0x000162000c101900 */
[----:B------:R-:W-:Y:S05]  /*0fb0*/  BRA `(.L_x_12) ;  /* 0x0000000000247947 */ /* 0x000fea0003800000 */
.L_x_11:
[----:B------:R-:W-:Y:S02]  /*0fc0*/  ULDC.64 UR4, c[0x0][0x588] ;  /* 0x0001620000047ab9 */ /* 0x000fe40000000a00 */
[----:B------:R-:W-:-:S04]  /*0fd0*/  ISETP.NE.U32.AND P0, PT, RZ, UR4, PT ;  /* 0x00000004ff007c0c */ /* 0x000fc8000bf05070 */
[----:B------:R-:W-:-:S13]  /*0fe0*/  ISETP.NE.AND.EX P0, PT, RZ, UR5, PT, P0 ;  /* 0x00000005ff007c0c */ /* 0x000fda000bf05300 */
[----:B------:R-:W-:Y:S05]  /*0ff0*/  @!P0 BRA `(.L_x_13) ;  /* 0x00000000000c8947 */ /* 0x000fea0003800000 */
[----:B------:R-:W0:Y:S02]  /*1000*/  LDC.64 R4, c[0x0][0x588] ;  /* 0x00016200ff047b82 */ /* 0x000e240000000a00 */
[----:B0-----:R1:W5:Y:S01]  /*1010*/  LDG.E R104, desc[UR40][R4.64] ;  /* 0x0000002804687981 */ /* 0x001362000c1e1900 */
[----:B------:R-:W-:Y:S05]  /*1020*/  BRA `(.L_x_12) ;  /* 0x0000000000087947 */ /* 0x000fea0003800000 */
.L_x_13:
[----:B------:R-:W-:Y:S02]  /*1030*/  ULDC UR4, c[0x0][0x580] ;  /* 0x0001600000047ab9 */ /* 0x000fe40000000800 */
[----:B------:R-:W-:-:S07]  /*1040*/  IMAD.U32 R104, RZ, RZ, UR4 ;  /* 0x00000004ff687e24 */ /* 0x000fce000f8e00ff */
.L_x_12:
[----:B------:R-:W-:Y:S02]  /*1050*/  ULDC.64 UR4, c[0x0][0x5a0] ;  /* 0x0001680000047ab9 */ /* 0x000fe40000000a00 */
[----:B------:R-:W-:-:S04]  /*1060*/  ISETP.NE.U32.AND P0, PT, RZ, UR4, PT ;  /* 0x00000004ff007c0c */ /* 0x000fc8000bf05070 */
[----:B------:R-:W-:-:S13]  /*1070*/  ISETP.NE.AND.EX P0, PT, RZ, UR5, PT, P0 ;  /* 0x00000005ff007c0c */ /* 0x000fda000bf05300 */
[----:B------:R-:W-:Y:S05]  /*1080*/  @!P0 BRA `(.L_x_14) ;  /* 0x00000000001c8947 */ /* 0x000fea0003800000 */
[----:B01----:R-:W0:Y:S02]  /*1090*/  LDC.64 R4, c[0x0][0x5a0] ;  /* 0x00016800ff047b82 */ /* 0x003e240000000a00 */
[----:B0-----:R-:W2:Y:S02]  /*10a0*/  LDG.E.64 R4, desc[UR40][R4.64] ;  /* 0x0000002804047981 */ /* 0x001ea4000c1e1b00 */
[----:B--2---:R-:W-:-:S04]  /*10b0*/  ISETP.NE.U32.AND P0, PT, R4, RZ, PT ;  /* 0x000000ff0400720c */ /* 0x004fc80003f05070 */
[----:B------:R-:W-:-:S13]  /*10c0*/  ISETP.NE.AND.EX P0, PT, R5, RZ, PT, P0 ;  /* 0x000000ff0500720c */ /* 0x000fda0003f05300 */
[----:B------:R-:W-:Y:S05]  /*10d0*/  @!P0 BRA `(.L_x_14) ;  /* 0x0000000000088947 */ /* 0x000fea0003800000 */
[----:B------:R0:W5:Y:S01]  /*10e0*/  LD.E R106, desc[UR40][R4.64] ;  /* 0x00000028046a7980 */ /* 0x000162000c101900 */
[----:B------:R-:W-:Y:S05]  /*10f0*/  BRA `(.L_x_15) ;  /* 0x0000000000247947 */ /* 0x000fea0003800000 */
.L_x_14:
[----:B------:R-:W-:Y:S02]  /*1100*/  ULDC.64 UR4, c[0x0][0x590] ;  /* 0x0001640000047ab9 */ /* 0x000fe40000000a00 */
[----:B------:R-:W-:-:S04]  /*1110*/  ISETP.NE.U32.AND P0, PT, RZ, UR4, PT ;  /* 0x00000004ff007c0c */ /* 0x000fc8000bf05070 */
[----:B------:R-:W-:-:S13]  /*1120*/  ISETP.NE.AND.EX P0, PT, RZ, UR5, PT, P0 ;  /* 0x00000005ff007c0c */ /* 0x000fda000bf05300 */
[----:B------:R-:W-:Y:S05]  /*1130*/  @!P0 BRA `(.L_x_16) ;  /* 0x00000000000c8947 */ /* 0x000fea0003800000 */
[----:B01----:R-:W0:Y:S02]  /*1140*/  LDC.64 R4, c[0x0][0x590] ;  /* 0x00016400ff047b82 */ /* 0x003e240000000a00 */
[----:B0-----:R1:W5:Y:S01]  /*1150*/  LDG.E R106, desc[UR40][R4.64] ;  /* 0x00000028046a7981 */ /* 0x001362000c1e1900 */
[----:B------:R-:W-:Y:S05]  /*1160*/  BRA `(.L_x_15) ;  /* 0x0000000000087947 */ /* 0x000fea0003800000 */
.L_x_16:
[----:B------:R-:W-:Y:S02]  /*1170*/  ULDC UR4, c[0x0][0x584] ;  /* 0x0001610000047ab9 */ /* 0x000fe40000000800 */
[----:B------:R-:W-:-:S07]  /*1180*/  IMAD.U32 R106, RZ, RZ, UR4 ;  /* 0x00000004ff6a7e24 */ /* 0x000fce000f8e00ff */
.L_x_15:
[----:B------:R-:W-:-:S13]  /*1190*/  LOP3.LUT P0, RZ, R0, 0xff, RZ, 0xc0, !PT ;  /* 0x000000ff00ff7812 */ /* 0x000fda000780c0ff */
[----:B------:R-:W-:Y:S05]  /*11a0*/  @!P0 EXIT ;  /* 0x000000000000894d */ /* 0x000fea0003800000 */
[----:B------:R-:W-:Y:S01]  /*11b0*/  ULDC UR4, c[0x0][0x28c] ;  /* 0x0000a30000047ab9 */ /* 0x000fe20000000800 */
[----:B------:R-:W-:Y:S01]  /*11c0*/  LOP3.LUT R120, R19, 0x1, RZ, 0xfc, !PT ;  /* 0x0000000113787812 */ /* 0x000fe200078efcff */
[----:B------:R-:W-:Y:S01]  /*11d0*/  UIADD3 UR4, UR4, 0x3f, URZ ;  /* 0x0000003f04047890 */ /* 0x000fe2000fffe03f */
[----:B------:R-:W-:Y:S01]  /*11e0*/  UMOV UR36, URZ ;  /* 0x0000003f00247c82 */ /* 0x000fe20008000000 */
[----:B------:R-:W-:Y:S02]  /*11f0*/  UMOV UR37, URZ ;  /* 0x0000003f00257c82 */ /* 0x000fe40008000000 */
[----:B------:R-:W-:-:S04]  /*1200*/  USHF.R.S32.HI UR5, URZ, 0x1f, UR4 ;  /* 0x0000001f3f057899 */ /* 0x000fc80008011404 */
[----:B------:R-:W-:-:S04]  /*1210*/  ULEA.HI UR5, UR5, UR4, URZ, 0x6 ;  /* 0x0000000405057291 */ /* 0x000fc8000f8f303f */
[----:B------:R-:W-:-:S12]  /*1220*/  USHF.R.S32.HI UR38, URZ, 0x6, UR5 ;  /* 0x000000063f267899 */ /* 0x000fd80008011405 */
.L_x_192:
[----:B------:R-:W-:Y:S01]  /*1230*/  LOP3.LUT R0, R18, 0x80, RZ, 0xc0, !PT ;  /* 0x0000008012007812 */ /* 0x000fe200078ec0ff */
[----:B------:R-:W2:Y:S01]  /*1240*/  S2UR UR6, SR_CgaCtaId ;  /* 0x00000000000679c3 */ /* 0x000ea20000008800 */
[----:B------:R-:W-:Y:S02]  /*1250*/  UMOV UR39, 0x400 ;  /* 0x0000040000277882 */ /* 0x000fe40000000000 */
[----:B------:R-:W-:-:S06]  /*1260*/  SHF.R.U32.HI R0, RZ, 0x7, R0 ;  /* 0x00000007ff007819 */ /* 0x000fcc0000011600 */
[----:B---3--:R-:W3:Y:S01]  /*1270*/  SHFL.IDX PT, R0, R0, RZ, 0x1f ;  /* 0x00001fff00007589 */ /* 0x008ee200000e0000 */
[----:B--2---:R-:W-:Y:S01]  /*1280*/  ULEA UR39, UR6, UR39, 0x18 ;  /* 0x0000002706277291 */ /* 0x004fe2000f8ec03f */
[----:B---3--:R-:W-:-:S13]  /*1290*/  R2UR UR4, R0 ;  /* 0x00000000000472ca */ /* 0x008fda00000e0000 */
[----:B------:R-:W-:-:S04]  /*12a0*/  ULEA.HI UR5, UR4, UR4, URZ, 0x1 ;  /* 0x0000000404057291 */ /* 0x000fc8000f8f083f */
[----:B------:R-:W-:-:S04]  /*12b0*/  ULOP3.LUT UR5, UR5, 0x7fffe, URZ, 0xc0, !UPT ;  /* 0x0007fffe05057892 */ /* 0x000fc8000f8ec03f */
[----:B------:R-:W-:-:S03]  /*12c0*/  UIADD3 UR5, UR4, -UR5, URZ ;  /* 0x8000000504057290 */ /* 0x000fc6000fffe03f */
[----:B------:R-:W-:Y:S01]  /*12d0*/  ULDC UR4, c[0x0][0x28c] ;  /* 0x0000a30000047ab9 */ /* 0x000fe20000000800 */
[----:B------:R-:W-:Y:S01]  /*12e0*/  ULEA UR5, UR5, UR39, 0xd ;  /* 0x0000002705057291 */ /* 0x000fe2000f8e683f */
[----:B------:R-:W-:-:S03]  /*12f0*/  ISETP.LT.AND P0, PT, RZ, UR4, PT ;  /* 0x00000004ff007c0c */ /* 0x000fc6000bf01270 */
[----:B------:R-:W-:-:S04]  /*1300*/  UIADD3 UR5, UR5, 0x180, URZ ;  /* 0x0000018005057890 */ /* 0x000fc8000fffe03f */
[----:B------:R-:W-:-:S04]  /*1310*/  USHF.R.U32.HI UR5, URZ, 0x4, UR5 ;  /* 0x000000043f057899 */ /* 0x000fc80008011605 */
[----:B------:R-:W-:Y:S02]  /*1320*/  ULOP3.LUT UR42, UR5, 0x3fff, URZ, 0xc0, !UPT ;  /* 0x00003fff052a7892 */ /* 0x000fe4000f8ec03f */
[----:B01--45:R-:W-:Y:S10]  /*1330*/  @P0 BRA `(.L_x_17) ;  /* 0x0000000000400947 */ /* 0x033ff40003800000 */
[----:B------:R-:W-:Y:S01]  /*1340*/  MOV R0, 0x0 ;  /* 0x0000000000007802 */ /* 0x000fe20000000f00 */
[----:B------:R-:W-:Y:S01]  /*1350*/  ULDC.64 UR4, c[0x4][0x68] ;  /* 0x01001a0000047ab9 */ /* 0x000fe20000000a00 */
[----:B------:R-:W-:Y:S01]  /*1360*/  ULDC.64 UR6, c[0x4][0x8] ;  /* 0x0100020000067ab9 */ /* 0x000fe20000000a00 */
[----:B01----:R-:W-:Y:S01]  /*1370*/  IMAD.U32 R4, RZ, RZ, UR4 ;  /* 0x00000004ff047e24 */ /* 0x003fe2000f8e00ff */
[----:B------:R0:W1:Y:S01]  /*1380*/  LDC.64 R14, c[0x4][R0] ;  /* 0x01000000000e7b82 */ /* 0x0000620000000a00 */
[----:B------:R-:W-:Y:S01]  /*1390*/  IMAD.U32 R5, RZ, RZ, UR5 ;  /* 0x00000005ff057e24 */ /* 0x000fe2000f8e00ff */
[----:B------:R-:W-:Y:S01]  /*13a0*/  ULDC.64 UR4, c[0x4][0x70] ;  /* 0x01001c0000047ab9 */ /* 0x000fe20000000a00 */
[----:B------:R-:W-:Y:S02]  /*13b0*/  IMAD.U32 R10, RZ, RZ, UR6 ;  /* 0x00000006ff0a7e24 */ /* 0x000fe4000f8e00ff */
[----:B------:R-:W-:Y:S02]  /*13c0*/  IMAD.U32 R6, RZ, RZ, UR4 ;  /* 0x00000004ff067e24 */ /* 0x000fe4000f8e00ff */
[----:B------:R-:W-:-:S02]  /*13d0*/  IMAD.U32 R7, RZ, RZ, UR5 ;  /* 0x00000005ff077e24 */ /* 0x000fc4000f8e00ff */
[----:B------:R-:W-:Y:S02]  /*13e0*/  IMAD.U32 R11, RZ, RZ, UR7 ;  /* 0x00000007ff0b7e24 */ /* 0x000fe4000f8e00ff */
[----:B------:R-:W-:Y:S02]  /*13f0*/  IMAD.MOV.U32 R8, RZ, RZ, 0x1e1 ;  /* 0x000001e1ff087424 */ /* 0x000fe400078e00ff */
[----:B------:R-:W-:Y:S02]  /*1400*/  IMAD.MOV.U32 R12, RZ, RZ, 0x1 ;  /* 0x00000001ff0c7424 */ /* 0x000fe400078e00ff */
[----:B0-----:R-:W-:-:S07]  /*1410*/  IMAD.MOV.U32 R13, RZ, RZ, RZ ;  /* 0x000000ffff0d7224 */ /* 0x001fce00078e00ff */
[----:B------:R-:W-:-:S07]  /*1420*/  LEPC R20, `(.L_x_17) ;  /* 0x000000001014794e */ /* 0x000fce0000000000 */
[----:B-1---5:R-:W-:Y:S05]  /*1430*/  CALL.ABS.NOINC R14 ;  /* 0x000000000e007343 */ /* 0x022fea0003c00000 */
.L_x_17:
[----:B------:R-:W-:-:S13]  /*1440*/  ISETP.NE.AND P0, PT, R120, 0x3, PT ;  /* 0x000000037800780c */ /* 0x000fda0003f05270 */
[----:B------:R-:W-:Y:S05]  /*1450*/  @!P0 BRA `(.L_x_18) ;  /* 0x0000000000048947 */ /* 0x000fea0003800000 */
[----:B------:R-:W-:Y:S01]  /*1460*/  BPT.TRAP 0x1 ;  /* 0x000000040000795c */ /* 0x000fe20000300000 */
.L_x_18:
[----:B------:R-:W-:Y:S02]  /*1470*/  IMAD.U32 R3, RZ, RZ, UR37 ;  /* 0x00000025ff037e24 */ /* 0x000fe4000f8e00ff */
[----:B------:R-:W-:-:S03]  /*1480*/  IMAD.U32 R0, RZ, RZ, UR36 ;  /* 0x00000024ff007e24 */ /* 0x000fc6000f8e00ff */
[----:B------:R-:W-:Y:S02]  /*1490*/  LEA R3, R3, UR39, 0x3 ;  /* 0x0000002703037c11 */ /* 0x000fe4000f8e18ff */
[----:B------:R-:W-:-:S04]  /*14a0*/  SHF.L.U32 R0, R0, 0x1f, RZ ;  /* 0x0000001f00007819 */ /* 0x000fc800000006ff */
[----:B------:R2:W3:Y:S01]  /*14b0*/  SYNCS.PHASECHK.TRANS64.TRYWAIT P1, [R3+URZ], R0 ;  /* 0x00000000030075a7 */ /* 0x0004e2000802017f */
[----:B------:R-:W-:Y:S05]  /*14c0*/  @!P0 BRA `(.L_x_19) ;  /* 0x0000000000048947 */ /* 0x000fea0003800000 */
[----:B------:R-:W-:Y:S01]  /*14d0*/  BPT.TRAP 0x1 ;  /* 0x000000040000795c */ /* 0x000fe20000300000 */
.L_x_19:
[----:B---3--:R-:W-:Y:S05]  /*14e0*/  @P1 BRA `(.L_x_20) ;  /* 0x0000000000081947 */ /* 0x008fea0003800000 */
[----:B------:R-:W3:Y:S02]  /*14f0*/  SYNCS.PHASECHK.TRANS64.TRYWAIT P1, [R3+URZ], R0 ;  /* 0x00000000030075a7 */ /* 0x000ee4000802017f */
[----:B---3--:R-:W-:Y:S05]  /*1500*/  @!P1 BRA `(.L_x_21) ;  /* 0x0000009000c09947 */ /* 0x008fea0003800000 */
.L_x_20:
[----:B------:R-:W-:-:S04]  /*1510*/  UISETP.LT.AND UP0, UPT, UR38, 0x1, UPT ;  /* 0x000000012600788c */ /* 0x000fc8000bf01270 */
[----:B------:R-:W-:-:S06]  /*1520*/  USEL UR4, UR38, 0x1, UP0 ;  /* 0x0000000126047887 */ /* 0x000fcc0008000000 */
[----:B--23--:R-:W-:Y:S01]  /*1530*/  IMAD.U32 R0, RZ, RZ, UR4 ;  /* 0x00000004ff007e24 */ /* 0x00cfe2000f8e00ff */
[----:B------:R-:W-:Y:S05]  /*1540*/  WARPSYNC.ALL ;  /* 0x0000000000007948 */ /* 0x000fea0003800000 */
[----:B------:R-:W-:-:S04]  /*1550*/  IADD3 R0, -R0, UR38, RZ ;  /* 0x0000002600007c10 */ /* 0x000fc8000fffe1ff */
[----:B------:R-:W-:Y:S01]  /*1560*/  ISETP.GE.AND P1, PT, R0, 0x1, PT ;  /* 0x000000010000780c */ /* 0x000fe20003f26270 */
[----:B------:R-:W-:Y:S01]  /*1570*/  UIADD3 UR4, UR39, 0x24180, URZ ;  /* 0x0002418027047890 */ /* 0x000fe2000fffe03f */
[----:B------:R-:W-:Y:S01]  /*1580*/  WARPGROUP.ARRIVE ;  /* 0x00000000000079c5 */ /* 0x000fe20000000000 */
[----:B------:R-:W-:Y:S02]  /*1590*/  ULOP3.LUT UR24, UR42, 0x10000, URZ, 0xfc, !UPT ;  /* 0x000100002a187892 */ /* 0x000fe4000f8efc3f */
[----:B------:R-:W-:Y:S01]  /*15a0*/  USHF.R.U32.HI UR4, URZ, 0x4, UR4 ;  /* 0x000000043f047899 */ /* 0x000fe20008011604 */
[----:B------:R-:W-:Y:S01]  /*15b0*/  UMOV UR5, 0x40000040 ;  /* 0x4000004000057882 */ /* 0x000fe20000000000 */
[----:B------:R-:W-:Y:S02]  /*15c0*/  UMOV UR7, 0x40000040 ;  /* 0x4000004000077882 */ /* 0x000fe40000000000 */
[----:B------:R-:W-:Y:S02]  /*15d0*/  ULOP3.LUT UR25, UR4, 0x3fff, URZ, 0xc0, !UPT ;  /* 0x00003fff04197892 */ /* 0x000fe4000f8ec03f */
[----:B------:R-:W-:-:S02]  /*15e0*/  UIMAD UR4, UR37, 0x600, UR24 ;  /* 0x00000600250478a4 */ /* 0x000fc4000f8e0218 */
[----:B------:R-:W-:Y:S01]  /*15f0*/  ULOP3.LUT UR25, UR25, 0x10000, URZ, 0xfc, !UPT ;  /* 0x0001000019197892 */ /* 0x000fe2000f8efc3f */
[----:B------:R-:W-:Y:S01]  /*1600*/  UMOV UR9, UR5 ;  /* 0x0000000500097c82 */ /* 0x000fe20008000000 */
[----:B------:R-:W-:Y:S02]  /*1610*/  UMOV UR11, 0x40000040 ;  /* 0x40000040000b7882 */ /* 0x000fe40000000000 */
[----:B------:R-:W-:Y:S01]  /*1620*/  UIMAD UR6, UR37, 0x280, UR25 ;  /* 0x00000280250678a4 */ /* 0x000fe2000f8e0219 */
[----:B------:R-:W-:Y:S01]  /*1630*/  UMOV UR8, UR4 ;  /* 0x0000000400087c82 */ /* 0x000fe20008000000 */
[----:B------:R-:W-:Y:S02]  /*1640*/  UMOV UR12, UR4 ;  /* 0x00000004000c7c82 */ /* 0x000fe40008000000 */
[----:B------:R-:W-:Y:S02]  /*1650*/  UIADD3 UR10, UR6, 0x80, URZ ;  /* 0x00000080060a7890 */ /* 0x000fe4000fffe03f */
[----:B------:R-:W-:Y:S01]  /*1660*/  UIADD3 UR14, UR6, 0x100, URZ ;  /* 0x00000100060e7890 */ /* 0x000fe2000fffe03f */
[----:B------:R-:W-:-:S02]  /*1670*/  UMOV UR13, UR5 ;  /* 0x00000005000d7c82 */ /* 0x000fc40008000000 */
[----:B------:R-:W-:Y:S01]  /*1680*/  HGMMA.64x16x16.F32 R96, gdesc[UR4], RZ, !UPT, gsb0 ;  /* 0x00200000046079f0 */ /* 0x000fe2000c0008ff */
[----:B------:R-:W-:Y:S01]  /*1690*/  UMOV UR15, 0x40000040 ;  /* 0x40000040000f7882 */ /* 0x000fe20000000000 */
[----:B------:R-:W-:Y:S01]  /*16a0*/  UIADD3 UR18, UR6, 0x180, URZ ;  /* 0x0000018006127890 */ /* 0x000fe2000fffe03f */
[----:B------:R-:W-:Y:S01]  /*16b0*/  UMOV UR16, UR4 ;  /* 0x0000000400107c82 */ /* 0x000fe20008000000 */
[----:B------:R-:W-:Y:S01]  /*16c0*/  UMOV UR17, UR5 ;  /* 0x0000000500117c82 */ /* 0x000fe20008000000 */
[----:B------:R-:W-:Y:S01]  /*16d0*/  UMOV UR19, 0x40000040 ;  /* 0x4000004000137882 */ /* 0x000fe20000000000 */
[----:B------:R-:W-:Y:S01]  /*16e0*/  UIADD3 UR22, UR6, 0x200, URZ ;  /* 0x0000020006167890 */ /* 0x000fe2000fffe03f */
[----:B------:R-:W-:Y:S01]  /*16f0*/  UMOV UR20, UR4 ;  /* 0x0000000400147c82 */ /* 0x000fe20008000000 */
[----:B------:R-:W-:Y:S01]  /*1700*/  UMOV UR21, UR5 ;  /* 0x0000000500157c82 */ /* 0x000fe20008000000 */
[----:B------:R-:W-:Y:S01]  /*1710*/  UMOV UR23, 0x40000040 ;  /* 0x4000004000177882 */ /* 0x000fe20000000000 */
[----:B------:R-:W-:Y:S01]  /*1720*/  UIADD3 UR30, UR6, 0x202, URZ ;  /* 0x00000202061e7890 */ /* 0x000fe2000fffe03f */
[----:B------:R-:W-:Y:S01]  /*1730*/  UMOV UR31, 0x40000040 ;  /* 0x40000040001f7882 */ /* 0x000fe20000000000 */
[----:B------:R-:W-:Y:S01]  /*1740*/  UIADD3 UR5, UR4, 0x402, URZ ;  /* 0x0000040204057890 */ /* 0x000fe2000fffe03f */
[----:B------:R-:W-:-:S02]  /*1750*/  WARPGROUP.DEPBAR.LE gsb0, 0x0 ;  /* 0x00008000000079c5 */ /* 0x000fc40000010000 */
[----:B------:R-:W-:-:S06]  /*1760*/  WARPGROUP.ARRIVE ;  /* 0x00000000000079c5 */ /* 0x000fcc0000000000 */
[----:B------:R-:W-:Y:S01]  /*1770*/  HGMMA.64x16x16.F32 R80, gdesc[UR8], RZ, !UPT, gsb0 ;  /* 0x00200000085079f0 */ /* 0x000fe2000c0008ff */
[----:B------:R-:W-:Y:S02]  /*1780*/  UIADD3 UR8, UR4, 0x400, URZ ;  /* 0x0000040004087890 */ /* 0x000fe4000fffe03f */
[----:B------:R-:W-:Y:S02]  /*1790*/  WARPGROUP.DEPBAR.LE gsb0, 0x0 ;  /* 0x00008000000079c5 */ /* 0x000fe40000010000 */
[----:B------:R-:W-:-:S06]  /*17a0*/  WARPGROUP.ARRIVE ;  /* 0x00000000000079c5 */ /* 0x000fcc0000000000 */
[----:B------:R-:W-:Y:S03]  /*17b0*/  HGMMA.64x16x16.F32 R64, gdesc[UR12], RZ, !UPT, gsb0 ;  /* 0x002000000c4079f0 */ /* 0x000fe6000c0008ff */
[----:B------:R-:W-:Y:S02]  /*17c0*/  WARPGROUP.DEPBAR.LE gsb0, 0x0 ;  /* 0x00008000000079c5 */ /* 0x000fe40000010000 */
[----:B------:R-:W-:-:S06]  /*17d0*/  WARPGROUP.ARRIVE ;  /* 0x00000000000079c5 */ /* 0x000fcc0000000000 */
[----:B------:R-:W-:Y:S03]  /*17e0*/  HGMMA.64x16x16.F32 R48, gdesc[UR16], RZ, !UPT, gsb0 ;  /* 0x00200000103079f0 */ /* 0x000fe6000c0008ff */
[----:B------:R-:W-:Y:S02]  /*17f0*/  WARPGROUP.DEPBAR.LE gsb0, 0x0 ;  /* 0x00008000000079c5 */ /* 0x000fe40000010000 */
[----:B------:R-:W-:-:S06]  /*1800*/  WARPGROUP.ARRIVE ;  /* 0x00000000000079c5 */ /* 0x000fcc0000000000 */
[----:B------:R-:W-:Y:S01]  /*1810*/  HGMMA.64x16x16.F32 R32, gdesc[UR20], RZ, !UPT, gsb0 ;  /* 0x00200000142079f0 */ /* 0x000fe2000c0008ff */
[----:B------:R-:W-:Y:S01]  /*1820*/  UMOV UR20, UR8 ;  /* 0x0000000800147c82 */ /* 0x000fe20008000000 */
[----:B------:R-:W-:Y:S01]  /*1830*/  UMOV UR21, 0x40000040 ;  /* 0x4000004000157882 */ /* 0x000fe20000000000 */
[----:B------:R-:W-:Y:S01]  /*1840*/  UMOV UR16, UR20 ;  /* 0x0000001400107c82 */ /* 0x000fe20008000000 */
[----:B------:R-:W-:Y:S01]  /*1850*/  UMOV UR17, UR21 ;  /* 0x0000001500117c82 */ /* 0x000fe20008000000 */
[----:B------:R-:W-:Y:S01]  /*1860*/  UMOV UR12, UR20 ;  /* 0x00000014000c7c82 */ /* 0x000fe20008000000 */
[----:B------:R-:W-:Y:S01]  /*1870*/  UMOV UR13, UR21 ;  /* 0x00000015000d7c82 */ /* 0x000fe20008000000 */
[----:B------:R-:W-:Y:S01]  /*1880*/  UMOV UR8, UR20 ;  /* 0x0000001400087c82 */ /* 0x000fe20008000000 */
[----:B------:R-:W-:Y:S01]  /*1890*/  UMOV UR9, UR21 ;  /* 0x0000001500097c82 */ /* 0x000fe20008000000 */
[----:B------:R-:W-:Y:S02]  /*18a0*/  WARPGROUP.DEPBAR.LE gsb0, 0x0 ;  /* 0x00008000000079c5 */ /* 0x000fe40000010000 */
[----:B------:R-:W-:-:S06]  /*18b0*/  WARPGROUP.ARRIVE ;  /* 0x00000000000079c5 */ /* 0x000fcc0000000000 */
[----:B------:R-:W-:Y:S01]  /*18c0*/  HGMMA.64x16x16.F32 R24, gdesc[UR20], RZ, !UPT, gsb0 ;  /* 0x00200000141879f0 */ /* 0x000fe2000c0008ff */
[----:B------:R-:W-:Y:S01]  /*18d0*/  UMOV UR22, UR6 ;  /* 0x0000000600167c82 */ /* 0x000fe20008000000 */
[----:B------:R-:W-:Y:S01]  /*18e0*/  UMOV UR23, UR7 ;  /* 0x0000000700177c82 */ /* 0x000fe20008000000 */
[----:B------:R-:W-:Y:S01]  /*18f0*/  UMOV UR7, 0x40000040 ;  /* 0x4000004000077882 */ /* 0x000fe20000000000 */
[----:B------:R-:W-:Y:S02]  /*1900*/  WARPGROUP.DEPBAR.LE gsb0, 0x0 ;  /* 0x00008000000079c5 */ /* 0x000fe40000010000 */
[----:B------:R-:W-:-:S06]  /*1910*/  WARPGROUP.ARRIVE ;  /* 0x00000000000079c5 */ /* 0x000fcc0000000000 */
[----:B------:R-:W-:Y:S01]  /*1920*/  HGMMA.64x16x16.F32 R40, gdesc[UR16], RZ, !UPT, gsb0 ;  /* 0x00200000102879f0 */ /* 0x000fe2000c0008ff */
[----:B------:R-:W-:Y:S01]  /*1930*/  UIADD3 UR18, UR6, 0x102, URZ ;  /* 0x0000010206127890 */ /* 0x000fe2000fffe03f */
        /* <DEDUP_REMOVED lines=9> */
[----:B------:R-:W-:Y:S02]  /*19d0*/  UIADD3 UR8, UR4, 0x2, URZ ;  /* 0x0000000204087890 */ /* 0x000fe4000fffe03f */
[----:B------:R-:W-:Y:S01]  /*19e0*/  UIADD3 UR10, UR6, 0x2, URZ ;  /* 0x00000002060a7890 */ /* 0x000fe2000fffe03f */
[----:B------:R-:W-:Y:S01]  /*19f0*/  UMOV UR9, 0x40000040 ;  /* 0x4000004000097882 */ /* 0x000fe20000000000 */
[----:B------:R-:W-:Y:S01]  /*1a00*/  UMOV UR11, 0x40000040 ;  /* 0x40000040000b7882 */ /* 0x000fe20000000000 */
[----:B------:R-:W-:Y:S02]  /*1a10*/  UMOV UR13, UR9 ;  /* 0x00000009000d7c82 */ /* 0x000fe40008000000 */
[----:B------:R-:W-:Y:S01]  /*1a20*/  UMOV UR12, UR8 ;  /* 0x00000008000c7c82 */ /* 0x000fe20008000000 */
[----:B------:R-:W-:Y:S01]  /*1a30*/  UMOV UR16, UR8 ;  /* 0x0000000800107c82 */ /* 0x000fe20008000000 */
[----:B------:R-:W-:Y:S01]  /*1a40*/  UMOV UR17, UR9 ;  /* 0x0000000900117c82 */ /* 0x000fe20008000000 */
[----:B------:R-:W-:Y:S01]  /*1a50*/  UMOV UR28, UR8 ;  /* 0x00000008001c7c82 */ /* 0x000fe20008000000 */
[----:B------:R-:W-:Y:S01]  /*1a60*/  UMOV UR29, UR9 ;  /* 0x00000009001d7c82 */ /* 0x000fe20008000000 */
[----:B------:R-:W-:-:S02]  /*1a70*/  WARPGROUP.DEPBAR.LE gsb0, 0x0 ;  /* 0x00008000000079c5 */ /* 0x000fc40000010000 */
[----:B------:R-:W-:-:S06]  /*1a80*/  WARPGROUP.ARRIVE ;  /* 0x00000000000079c5 */ /* 0x000fcc0000000000 */
[----:B------:R-:W-:Y:S01]  /*1a90*/  HGMMA.64x16x16.F32 R88, gdesc[UR20], RZ, !UPT, gsb0 ;  /* 0x00200000145879f0 */ /* 0x000fe2000c0008ff */
[----:B------:R-:W-:Y:S01]  /*1aa0*/  UIADD3 UR22, UR6, 0x182, URZ ;  /* 0x0000018206167890 */ /* 0x000fe2000fffe03f */
[----:B------:R-:W-:Y:S01]  /*1ab0*/  UMOV UR20, UR8 ;  /* 0x0000000800147c82 */ /* 0x000fe20008000000 */
[----:B------:R-:W-:Y:S01]  /*1ac0*/  UMOV UR21, UR9 ;  /* 0x0000000900157c82 */ /* 0x000fe20008000000 */
[----:B------:R-:W-:Y:S01]  /*1ad0*/  UMOV UR23, 0x40000040 ;  /* 0x4000004000177882 */ /* 0x000fe20000000000 */
[----:B------:R-:W-:Y:S02]  /*1ae0*/  WARPGROUP.DEPBAR.LE gsb0, 0x0 ;  /* 0x00008000000079c5 */ /* 0x000fe40000010000 */
[----:B------:R-:W-:-:S06]  /*1af0*/  WARPGROUP.ARRIVE ;  /* 0x00000000000079c5 */ /* 0x000fcc0000000000 */
[----:B------:R-:W-:Y:S03]  /*1b00*/  HGMMA.64x16x16.F32 R96, gdesc[UR8], R96, gsb0 ;  /* 0x00200000086079f0 */ /* 0x000fe60008000860 */
        /* <DEDUP_REMOVED lines=11> */
[----:B------:R-:W-:Y:S01]  /*1bc0*/  HGMMA.64x16x16.F32 R32, gdesc[UR28], R32, gsb0 ;  /* 0x002000001c2079f0 */ /* 0x000fe20008000820 */
        /* <DEDUP_REMOVED lines=8> */
[----:B------:R-:W-:Y:S01]  /*1c50*/  UMOV UR8, UR28 ;  /* 0x0000001c00087c82 */ /* 0x000fe20008000000 */
[----:B------:R-:W-:Y:S01]  /*1c60*/  UMOV UR9, UR29 ;  /* 0x0000001d00097c82 */ /* 0x000fe20008000000 */
[----:B------:R-:W-:Y:S01]  /*1c70*/  UIADD3 UR5, UR4, 0x404, URZ ;  /* 0x0000040404057890 */ /* 0x000fe2000fffe03f */
[----:B------:R-:W-:-:S02]  /*1c80*/  WARPGROUP.DEPBAR.LE gsb0, 0x0 ;  /* 0x00008000000079c5 */ /* 0x000fc40000010000 */
[----:B------:R-:W-:-:S06]  /*1c90*/  WARPGROUP.ARRIVE ;  /* 0x00000000000079c5 */ /* 0x000fcc0000000000 */
[----:B------:R-:W-:Y:S01]  /*1ca0*/  HGMMA.64x16x16.F32 R24, gdesc[UR28], R24, gsb0 ;  /* 0x002000001c1879f0 */ /* 0x000fe20008000818 */
[----:B------:R-:W-:Y:S01]  /*1cb0*/  UIADD3 UR30, UR6, 0x204, URZ ;  /* 0x00000204061e7890 */ /* 0x000fe2000fffe03f */
[----:B------:R-:W-:Y:S01]  /*1cc0*/  UMOV UR31, 0x40000040 ;  /* 0x40000040001f7882 */ /* 0x000fe20000000000 */
[----:B------:R-:W-:Y:S02]  /*1cd0*/  WARPGROUP.DEPBAR.LE gsb0, 0x0 ;  /* 0x00008000000079c5 */ /* 0x000fe40000010000 */
        /* <DEDUP_REMOVED lines=27> */
[----:B------:R-:W-:Y:S01]  /*1e90*/  UMOV UR28, UR8 ;  /* 0x00000008001c7c82 */ /* 0x000fe20008000000 */
[----:B------:R-:W-:Y:S01]  /*1ea0*/  UMOV UR29, UR9 ;  /* 0x00000009001d7c82 */ /* 0x000fe20008000000 */
[----:B------:R-:W-:-:S02]  /*1eb0*/  WARPGROUP.DEPBAR.LE gsb0, 0x0 ;  /* 0x00008000000079c5 */ /* 0x000fc40000010000 */
        /* <DEDUP_REMOVED lines=29> */
[----:B------:R-:W-:Y:S01]  /*2090*/  HGMMA.64x16x16.F32 R40, gdesc[UR20], R40, gsb0 ;  /* 0x00200000142879f0 */ /* 0x000fe20008000828 */
[----:B------:R-:W-:Y:S02]  /*20a0*/  UIADD3 UR20, UR6, 0x186, URZ ;  /* 0x0000018606147890 */ /* 0x000fe4000fffe03f */
        /* <DEDUP_REMOVED lines=33> */
[----:B------:R-:W-:-:S03]  /*22c0*/  UIADD3 UR12, UR4, 0x406, URZ ;  /* 0x00000406040c7890 */ /* 0x000fc6000fffe03f */
[----:B------:R-:W-:Y:S01]  /*22d0*/  UMOV UR4, UR8 ;  /* 0x0000000800047c82 */ /* 0x000fe20008000000 */
        /* <DEDUP_REMOVED lines=35> */
[----:B------:R-:W-:Y:S05]  /*2510*/  @!P1 BRA `(.L_x_22) ;  /* 0x0000001000749947 */ /* 0x000fea0003800000 */
[----:B------:R-:W-:Y:S01]  /*2520*/  UIADD3 UR26, UR37, 0x1, URZ ;  /* 0x00000001251a7890 */ /* 0x000fe2000fffe03f */
[----:B------:R-:W-:Y:S02]  /*2530*/  IMAD.MOV.U32 R3, RZ, RZ, R0 ;  /* 0x000000ffff037224 */ /* 0x000fe400078e0000 */
[----:B01----:R-:W-:Y:S01]  /*2540*/  IMAD.U32 R4, RZ, RZ, UR37 ;  /* 0x00000025ff047e24 */ /* 0x003fe2000f8e00ff */
[----:B------:R-:W-:-:S04]  /*2550*/  UISETP.NE.AND UP0, UPT, UR26, 0x6, UPT ;  /* 0x000000061a00788c */ /* 0x000fc8000bf05270 */
[----:B------:R-:W-:Y:S02]  /*2560*/  USEL UR4, URZ, 0x1, UP0 ;  /* 0x000000013f047887 */ /* 0x000fe40008000000 */
[----:B------:R-:W-:Y:S02]  /*2570*/  USEL UR26, UR26, URZ, UP0 ;  /* 0x0000003f1a1a7287 */ /* 0x000fe40008000000 */
[----:B------:R-:W-:-:S06]  /*2580*/  ULOP3.LUT UR4, UR36, UR4, URZ, 0x3c, !UPT ;  /* 0x0000000424047292 */ /* 0x000fcc000f8e3c3f */
[----:B------:R-:W-:-:S07]  /*2590*/  IMAD.U32 R7, RZ, RZ, UR4 ;  /* 0x00000004ff077e24 */ /* 0x000fce000f8e00ff */
.L_x_29:
[----:B------:R-:W-:Y:S05]  /*25a0*/  @!P0 BRA `(.L_x_23) ;  /* 0x0000000000048947 */ /* 0x000fea0003800000 */
[----:B------:R-:W-:Y:S01]  /*25b0*/  BPT.TRAP 0x1 ;  /* 0x000000040000795c */ /* 0x000fe20000300000 */
.L_x_23:
[----:B------:R-:W-:Y:S01]  /*25c0*/  ULEA UR4, UR26, UR39, 0x3 ;  /* 0x000000271a047291 */ /* 0x000fe2000f8e183f */
[----:B------:R-:W-:-:S08]  /*25d0*/  SHF.L.U32 R5, R7, 0x1f, RZ ;  /* 0x0000001f07057819 */ /* 0x000fd000000006ff */
[----:B------:R0:W1:Y:S01]  /*25e0*/  SYNCS.PHASECHK.TRANS64.TRYWAIT P1, [UR4], R5 ;  /* 0x00000005ff0075a7 */ /* 0x0000620008020144 */
[----:B------:R-:W-:Y:S05]  /*25f0*/  @!P0 BRA `(.L_x_24) ;  /* 0x0000000000048947 */ /* 0x000fea0003800000 */
[----:B------:R-:W-:Y:S01]  /*2600*/  BPT.TRAP 0x1 ;  /* 0x000000040000795c */ /* 0x000fe20000300000 */
.L_x_24:
[----:B-1----:R-:W-:Y:S05]  /*2610*/  @P1 BRA `(.L_x_25) ;  /* 0x0000000000081947 */ /* 0x002fea0003800000 */
[----:B------:R-:W1:Y:S02]  /*2620*/  SYNCS.PHASECHK.TRANS64.TRYWAIT P1, [UR4], R5 ;  /* 0x00000005ff0075a7 */ /* 0x000e640008020144 */
[----:B-1----:R-:W-:Y:S05]  /*2630*/  @!P1 BRA `(.L_x_26) ;  /* 0x0000008000889947 */ /* 0x002fea0003800000 */
.L_x_25:
[----:B------:R-:W-:Y:S01]  /*2640*/  UIMAD UR27, UR26, 0x600, UR24 ;  /* 0x000006001a1b78a4 */ /* 0x000fe2000f8e0218 */
[----:B------:R-:W-:Y:S01]  /*2650*/  WARPGROUP.ARRIVE ;  /* 0x00000000000079c5 */ /* 0x000fe20000000000 */
[----:B------:R-:W-:Y:S01]  /*2660*/  UIMAD UR28, UR26, 0x280, UR25 ;  /* 0x000002801a1c78a4 */ /* 0x000fe2000f8e0219 */
[----:B------:R-:W-:Y:S01]  /*2670*/  UMOV UR9, 0x40000040 ;  /* 0x4000004000097882 */ /* 0x000fe20000000000 */
[----:B------:R-:W-:Y:S02]  /*2680*/  UMOV UR11, 0x40000040 ;  /* 0x40000040000b7882 */ /* 0x000fe40000000000 */
[----:B------:R-:W-:Y:S01]  /*2690*/  UIADD3 UR14, UR28, 0x80, URZ ;  /* 0x000000801c0e7890 */ /* 0x000fe2000fffe03f */
[----:B------:R-:W-:Y:S02]  /*26a0*/  UMOV UR8, UR27 ;  /* 0x0000001b00087c82 */ /* 0x000fe40008000000 */
[----:B------:R-:W-:Y:S01]  /*26b0*/  UMOV UR10, UR28 ;  /* 0x0000001c000a7c82 */ /* 0x000fe20008000000 */
[----:B------:R-:W-:Y:S01]  /*26c0*/  UMOV UR12, UR8 ;  /* 0x00000008000c7c82 */ /* 0x000fe20008000000 */
[----:B------:R-:W-:Y:S01]  /*26d0*/  HGMMA.64x16x16.F32 R96, gdesc[UR8], R96, gsb0 ;  /* 0x00200000086079f0 */ /* 0x000fe20008000860 */
[----:B------:R-:W-:Y:S01]  /*26e0*/  UMOV UR13, UR9 ;  /* 0x00000009000d7c82 */ /* 0x000fe20008000000 */
        /* <DEDUP_REMOVED lines=15> */
[----:B------:R-:W-:-:S02]  /*27e0*/  WARPGROUP.DEPBAR.LE gsb0, 0x0 ;  /* 0x00008000000079c5 */ /* 0x000fc40000010000 */
[----:B------:R-:W-:-:S06]  /*27f0*/  WARPGROUP.ARRIVE ;  /* 0x00000000000079c5 */ /* 0x000fcc0000000000 */
[----:B------:R-:W-:Y:S01]  /*2800*/  HGMMA.64x16x16.F32 R80, gdesc[UR12], R80, gsb0 ;  /* 0x002000000c5079f0 */ /* 0x000fe20008000850 */
[----:B------:R-:W-:Y:S02]  /*2810*/  UIADD3 UR12, UR27, 0x400, URZ ;  /* 0x000004001b0c7890 */ /* 0x000fe4000fffe03f */
        /* <DEDUP_REMOVED lines=19> */
[----:B------:R-:W-:Y:S01]  /*2950*/  HGMMA.64x16x16.F32 R24, gdesc[UR4], R24, gsb0 ;  /* 0x00200000041879f0 */ /* 0x000fe20008000818 */
[----:B------:R-:W-:Y:S01]  /*2960*/  UMOV UR6, UR10 ;  /* 0x0000000a00067c82 */ /* 0x000fe20008000000 */
[----:B------:R-:W-:Y:S01]  /*2970*/  UMOV UR7, UR11 ;  /* 0x0000000b00077c82 */ /* 0x000fe20008000000 */
[----:B------:R-:W-:Y:S01]  /*2980*/  UIADD3 UR10, UR28, 0x2, URZ ;  /* 0x000000021c0a7890 */ /* 0x000fe2000fffe03f */
[----:B------:R-:W-:Y:S01]  /*2990*/  UMOV UR11, 0x40000040 ;  /* 0x40000040000b7882 */ /* 0x000fe20000000000 */
[----:B------:R-:W-:Y:S02]  /*29a0*/  WARPGROUP.DEPBAR.LE gsb0, 0x0 ;  /* 0x00008000000079c5 */ /* 0x000fe40000010000 */
[----:B------:R-:W-:-:S06]  /*29b0*/  WARPGROUP.ARRIVE ;  /* 0x00000000000079c5 */ /* 0x000fcc0000000000 */
[----:B------:R-:W-:Y:S01]  /*29c0*/  HGMMA.64x16x16.F32 R40, gdesc[UR20], R40, gsb0 ;  /* 0x00200000142879f0 */ /* 0x000fe20008000828 */
[----:B------:R-:W-:Y:S01]  /*29d0*/  UIADD3 UR22, UR28, 0x182, URZ ;  /* 0x000001821c167890 */ /* 0x000fe2000fffe03f */
[----:B------:R-:W-:Y:S01]  /*29e0*/  UMOV UR20, UR8 ;  /* 0x0000000800147c82 */ /* 0x000fe20008000000 */
[----:B------:R-:W-:Y:S01]  /*29f0*/  UMOV UR21, UR9 ;  /* 0x0000000900157c82 */ /* 0x000fe20008000000 */
        /* <DEDUP_REMOVED lines=187> */
[----:B------:R-:W-:Y:S01]  /*35b0*/  BPT.TRAP 0x1 ;  /* 0x000000040000795c */ /* 0x000fe20000300000 */
.L_x_27:
[----:B------:R-:W-:-:S13]  /*35c0*/  ISETP.NE.AND P1, PT, R23, RZ, PT ;  /* 0x000000ff1700720c */ /* 0x000fda0003f25270 */
[----:B01----:R-:W-:-:S05]  /*35d0*/  @P1 LEA R5, R4, UR39, 0x3 ;  /* 0x0000002704051c11 */ /* 0x003fca000f8e18ff */
[----:B------:R-:W-:-:S05]  /*35e0*/  @P1 VIADD R5, R5, 0x30 ;  /* 0x0000003005051836 */ /* 0x000fca0000000000 */
[----:B------:R-:W-:-:S04]  /*35f0*/  @P1 PRMT R5, R22, 0x654, R5 ;  /* 0x0000065416051816 */ /* 0x000fc80000000005 */
[----:B------:R0:W-:Y:S01]  /*3600*/  @P1 SYNCS.ARRIVE.TRANS64.RED.A1T0 RZ, [R5+URZ], RZ ;  /* 0x000000ff05ff19a7 */ /* 0x0001e2000810043f */
[----:B------:R-:W-:-:S13]  /*3610*/  ISETP.GT.U32.AND P1, PT, R19, 0x1, PT ;  /* 0x000000011300780c */ /* 0x000fda0003f24070 */
[----:B0-----:R-:W-:Y:S05]  /*3620*/  @P1 BRA `(.L_x_28) ;  /* 0x0000000000041947 */ /* 0x001fea0003800000 */
[----:B------:R-:W-:Y:S01]  /*3630*/  BPT.TRAP 0x1 ;  /* 0x000000040000795c */ /* 0x000fe20000300000 */
.L_x_28:
[----:B------:R-:W-:Y:S01]  /*3640*/  UIADD3 UR26, UR26, 0x1, URZ ;  /* 0x000000011a1a7890 */ /* 0x000fe2000fffe03f */
[C---:B------:R-:W-:Y:S01]  /*3650*/  ISETP.GT.AND P2, PT, R3.reuse, 0x1, PT ;  /* 0x000000010300780c */ /* 0x040fe20003f44270 */
[----:B------:R-:W-:Y:S02]  /*3660*/  VIADD R4, R4, 0x1 ;  /* 0x0000000104047836 */ /* 0x000fe40000000000 */
[----:B------:R-:W-:Y:S01]  /*3670*/  UISETP.NE.AND UP0, UPT, UR26, 0x6, UPT ;  /* 0x000000061a00788c */ /* 0x000fe2000bf05270 */
[----:B------:R-:W-:Y:S02]  /*3680*/  VIADD R3, R3, 0xffffffff ;  /* 0xffffffff03037836 */ /* 0x000fe40000000000 */
[C---:B------:R-:W-:Y:S01]  /*3690*/  ISETP.NE.AND P1, PT, R4.reuse, 0x6, PT ;  /* 0x000000060400780c */ /* 0x040fe20003f25270 */
[----:B------:R-:W-:Y:S02]  /*36a0*/  USEL UR4, URZ, 0x1, UP0 ;  /* 0x000000013f047887 */ /* 0x000fe40008000000 */
[----:B------:R-:W-:Y:S01]  /*36b0*/  USEL UR26, UR26, URZ, UP0 ;  /* 0x0000003f1a1a7287 */ /* 0x000fe20008000000 */
[----:B------:R-:W-:-:S03]  /*36c0*/  SEL R4, R4, RZ, P1 ;  /* 0x000000ff04047207 */ /* 0x000fc60000800000 */
[----:B------:R-:W-:Y:S01]  /*36d0*/  LOP3.LUT R7, R7, UR4, RZ, 0x3c, !PT ;  /* 0x0000000407077c12 */ /* 0x000fe2000f8e3cff */
[----:B------:R-:W-:Y:S07]  /*36e0*/  @P2 BRA `(.L_x_29) ;  /* 0xffffffec00ac2947 */ /* 0x000fee000383ffff */
.L_x_22:
[----:B------:R-:W2:Y:S02]  /*36f0*/  LDC R3, c[0x0][0x28c] ;  /* 0x0000a300ff037b82 */ /* 0x000ea40000000800 */
[----:B--2---:R-:W-:-:S13]  /*3700*/  ISETP.GE.AND P1, PT, R3, 0x1, PT ;  /* 0x000000010300780c */ /* 0x004fda0003f26270 */
[----:B------:R-:W-:Y:S05]  /*3710*/  @!P1 BRA `(.L_x_30) ;  /* 0x0000000000389947 */ /* 0x000fea0003800000 */
[----:B------:R-:W-:Y:S05]  /*3720*/  @!P0 BRA `(.L_x_31) ;  /* 0x0000000000048947 */ /* 0x000fea0003800000 */
[----:B------:R-:W-:Y:S01]  /*3730*/  BPT.TRAP 0x1 ;  /* 0x000000040000795c */ /* 0x000fe20000300000 */
.L_x_31:
[----:B------:R-:W-:-:S13]  /*3740*/  ISETP.NE.AND P0, PT, R23, RZ, PT ;  /* 0x000000ff1700720c */ /* 0x000fda0003f05270 */
[----:B------:R-:W-:-:S04]  /*3750*/  @P0 VIADD R0, R0, UR37 ;  /* 0x0000002500000c36 */ /* 0x000fc80008000000 */
[----:B01----:R-:W-:-:S05]  /*3760*/  @P0 IMAD.WIDE.U32 R4, R0, -0x55555555, RZ ;  /* 0xaaaaaaab00040825 */ /* 0x003fca00078e00ff */
[----:B------:R-:W-:-:S05]  /*3770*/  @P0 SHF.R.U32.HI R5, RZ, 0x2, R5 ;  /* 0x00000002ff050819 */ /* 0x000fca0000011605 */
[----:B------:R-:W-:-:S05]  /*3780*/  @P0 IMAD R0, R5, -0x6, R0 ;  /* 0xfffffffa05000824 */ /* 0x000fca00078e0200 */
[----:B------:R-:W-:-:S05]  /*3790*/  @P0 LEA R0, R0, UR39, 0x3 ;  /* 0x0000002700000c11 */ /* 0x000fca000f8e18ff */
[----:B------:R-:W-:-:S05]  /*37a0*/  @P0 VIADD R3, R0, 0x30 ;  /* 0x0000003000030836 */ /* 0x000fca0000000000 */
[----:B------:R-:W-:-:S04]  /*37b0*/  @P0 PRMT R3, R22, 0x654, R3 ;  /* 0x0000065416030816 */ /* 0x000fc80000000003 */
[----:B------:R2:W-:Y:S01]  /*37c0*/  @P0 SYNCS.ARRIVE.TRANS64.RED.A1T0 RZ, [R3+URZ], RZ ;  /* 0x000000ff03ff09a7 */ /* 0x0005e2000810043f */
[----:B------:R-:W-:-:S13]  /*37d0*/  ISETP.GT.U32.AND P0, PT, R19, 0x1, PT ;  /* 0x000000011300780c */ /* 0x000fda0003f04070 */
[----:B--2---:R-:W-:Y:S05]  /*37e0*/  @P0 BRA `(.L_x_30) ;  /* 0x0000000000040947 */ /* 0x004fea0003800000 */
[----:B------:R-:W-:Y:S01]  /*37f0*/  BPT.TRAP 0x1 ;  /* 0x000000040000795c */ /* 0x000fe20000300000 */
.L_x_30:
[----:B------:R-:W2:Y:S01]  /*3800*/  LDC R8, c[0x0][0x288] ;  /* 0x0000a200ff087b82 */ /* 0x000ea20000000800 */
[--C-:B------:R-:W-:Y:S01]  /*3810*/  SHF.R.U32.HI R0, RZ, 0x2, R18.reuse ;  /* 0x00000002ff007819 */ /* 0x100fe20000011612 */
[----:B------:R-:W-:Y:S01]  /*3820*/  IMAD R7, R108, 0x50, RZ ;  /* 0x000000506c077824 */ /* 0x000fe200078e02ff */
[----:B01----:R-:W-:Y:S01]  /*3830*/  SHF.R.U32.HI R5, RZ, 0x7, R18 ;  /* 0x00000007ff057819 */ /* 0x003fe20000011612 */
[----:B------:R-:W-:Y:S01]  /*3840*/  UIADD3 UR37, UR38, UR37, URZ ;  /* 0x0000002526257290 */ /* 0x000fe2000fffe03f */
[----:B------:R-:W-:Y:S01]  /*3850*/  LOP3.LUT R3, R0, 0x7, RZ, 0xc0, !PT ;  /* 0x0000000700037812 */ /* 0x000fe200078ec0ff */
[----:B------:R-:W-:Y:S01]  /*3860*/  IMAD R9, R107, 0xc0, RZ ;  /* 0x000000c06b097824 */ /* 0x000fe200078e02ff */
[C---:B------:R-:W-:Y:S01]  /*3870*/  LOP3.LUT R4, R18.reuse, 0x60, RZ, 0xc0, !PT ;  /* 0x0000006012047812 */ /* 0x040fe200078ec0ff */
[----:B------:R-:W-:Y:S01]  /*3880*/  UISETP.GT.U32.AND UP0, UPT, UR37, 0x5, UPT ;  /* 0x000000052500788c */ /* 0x000fe2000bf04070 */
[----:B------:R-:W-:Y:S01]  /*3890*/  LOP3.LUT R0, R5, 0x1, RZ, 0xc0, !PT ;  /* 0x0000000105007812 */ /* 0x000fe200078ec0ff */
[----:B------:R-:W-:Y:S01]  /*38a0*/  IMAD.SHL.U32 R10, R18, 0x2, RZ ;  /* 0x00000002120a7824 */ /* 0x000fe200078e00ff */
[----:B------:R-:W-:Y:S01]  /*38b0*/  SHF.R.U32.HI R4, RZ, 0x1, R4 ;  /* 0x00000001ff047819 */ /* 0x000fe20000011604 */
[----:B------:R-:W-:Y:S01]  /*38c0*/  ULDC UR7, c[0x0][0x284] ;  /* 0x0000a10000077ab9 */ /* 0x000fe20000000800 */
[----:B------:R-:W-:Y:S01]  /*38d0*/  UISETP.LT.U32.AND UP0, UPT, UR38, 0x6, UP0 ;  /* 0x000000062600788c */ /* 0x000fe20008701070 */
[----:B------:R-:W-:Y:S01]  /*38e0*/  IMAD.SHL.U32 R6, R0, 0x40, RZ ;  /* 0x0000004000067824 */ /* 0x000fe200078e00ff */
[-C--:B------:R-:W-:Y:S01]  /*38f0*/  IADD3 R5, RZ, -R4.reuse, -R3 ;  /* 0x80000004ff057210 */ /* 0x080fe20007ffe803 */
[----:B------:R-:W-:Y:S01]  /*3900*/  UISETP.GE.U32.AND UP1, UPT, UR38, 0x6, UPT ;  /* 0x000000062600788c */ /* 0x000fe2000bf26070 */
[----:B------:R-:W-:Y:S01]  /*3910*/  SHF.R.S32.HI R113, RZ, 0x1f, R105 ;  /* 0x0000001fff717819 */ /* 0x000fe20000011469 */
[----:B------:R-:W-:Y:S01]  /*3920*/  ULDC.64 UR8, c[0x0][0x5d0] ;  /* 0x0001740000087ab9 */ /* 0x000fe20000000a00 */
[----:B------:R-:W-:Y:S01]  /*3930*/  LOP3.LUT R3, R6, 0x40, R3, 0xe2, !PT ;  /* 0x0000004006037812 */ /* 0x000fe200078ee203 */
[----:B------:R-:W-:Y:S01]  /*3940*/  IMAD R6, R0, -0x40, R5 ;  /* 0xffffffc000067824 */ /* 0x000fe200078e0205 */
[----:B------:R-:W-:Y:S01]  /*3950*/  LOP3.LUT R10, R7, 0x6, R10, 0xf8, !PT ;  /* 0x00000006070a7812 */ /* 0x000fe200078ef80a */
[----:B------:R-:W-:Y:S01]  /*3960*/  UIMAD.WIDE.U32 UR4, UR37, -0x55555555, URZ ;  /* 0xaaaaaaab250478a5 */ /* 0x000fe2000f8e003f */
[----:B------:R-:W-:Y:S01]  /*3970*/  LOP3.LUT R20, R3, R4, RZ, 0xfc, !PT ;  /* 0x0000000403147212 */ /* 0x000fe200078efcff */
[----:B------:R-:W-:Y:S01]  /*3980*/  USEL UR6, URZ, 0x1, !UP0 ;  /* 0x000000013f067887 */ /* 0x000fe2000c000000 */
[----:B--2---:R-:W-:Y:S01]  /*3990*/  ISETP.GE.AND P0, PT, R7, R8, PT ;  /* 0x000000080700720c */ /* 0x004fe20003f06270 */
[----:B------:R-:W-:Y:S01]  /*39a0*/  IMAD R4, R113, UR8, RZ ;  /* 0x0000000871047c24 */ /* 0x000fe2000f8e02ff */
[----:B------:R-:W-:Y:S01]  /*39b0*/  LOP3.LUT R0, R18, 0x3, RZ, 0xc0, !PT ;  /* 0x0000000312007812 */ /* 0x000fe200078ec0ff */
[----:B------:R-:W-:Y:S01]  /*39c0*/  USHF.R.U32.HI UR4, URZ, 0x2, UR5 ;  /* 0x000000023f047899 */ /* 0x000fe20008011605 */
[----:B------:R-:W-:Y:S01]  /*39d0*/  ISETP.GE.OR P0, PT, R9, UR7, P0 ;  /* 0x0000000709007c0c */ /* 0x000fe20008706670 */
[----:B------:R-:W-:Y:S01]  /*39e0*/  ULOP3.LUT UR36, UR36, UR6, URZ, 0x3c, !UPT ;  /* 0x0000000624247292 */ /* 0x000fe2000f8e3c3f */
[----:B------:R-:W-:Y:S01]  /*39f0*/  SHF.R.S32.HI R11, RZ, 0x1f, R10 ;  /* 0x0000001fff0b7819 */ /* 0x000fe2000001140a */
[----:B------:R-:W-:Y:S01]  /*3a00*/  IMAD R0, R0, -0x2, R8 ;  /* 0xfffffffe00007824 */ /* 0x000fe200078e0208 */
[----:B------:R-:W-:Y:S01]  /*3a10*/  UIMAD UR37, UR4, -0x6, UR37 ;  /* 0xfffffffa042578a4 */ /* 0x000fe2000f8e0225 */
[----:B------:R-:W-:Y:S01]  /*3a20*/  IMAD R13, R105, UR9, R4 ;  /* 0x00000009690d7c24 */ /* 0x000fe2000f8e0204 */
[----:B------:R-:W-:Y:S01]  /*3a30*/  IADD3 R3, -R9, UR7, R6 ;  /* 0x0000000709037c10 */ /* 0x000fe2000fffe106 */
[----:B------:R-:W-:Y:S01]  /*3a40*/  IMAD.WIDE.U32 R4, R105, UR8, R10 ;  /* 0x0000000869047c25 */ /* 0x000fe2000f8e000a */
[----:B------:R-:W-:-:S03]  /*3a50*/  @UP1 ULOP3.LUT UR36, UR36, 0x1, UR4, 0x78, !UPT ;  /* 0x0000000124241892 */ /* 0x000fc6000f8e7804 */
[----:B------:R-:W-:Y:S02]  /*3a60*/  IMAD.MOV.U32 R21, RZ, RZ, RZ ;  /* 0x000000ffff157224 */ /* 0x000fe400078e00ff */
[----:B------:R-:W-:Y:S02]  /*3a70*/  IMAD.IADD R6, R0, 0x1, -R7 ;  /* 0x0000000100067824 */ /* 0x000fe400078e0a07 */
[----:B------:R-:W-:Y:S02]  /*3a80*/  IMAD.IADD R9, R5, 0x1, R13 ;  /* 0x0000000105097824 */ /* 0x000fe400078e020d */
[----:B------:R-:W-:-:S04]  /*3a90*/  IMAD.WIDE R20, R107, 0xc0, R20 ;  /* 0x000000c06b147825 */ /* 0x000fc800078e0214 */
[----:B------:R-:W-:Y:S02]  /*3aa0*/  IMAD.MOV.U32 R0, RZ, RZ, -0x1 ;  /* 0xffffffffff007424 */ /* 0x000fe400078e00ff */
[----:B------:R-:W-:Y:S01]  /*3ab0*/  IMAD.MOV.U32 R8, RZ, RZ, R4 ;  /* 0x000000ffff087224 */ /* 0x000fe200078e0004 */
[----:B------:R-:W-:Y:S06]  /*3ac0*/  @P0 BRA `(.L_x_32) ;  /* 0x0000004c00f80947 */ /* 0x000fec0003800000 */
[----:B------:R-:W0:Y:S01]  /*3ad0*/  LDC.64 R4, c[0x0][0x5c8] ;  /* 0x00017200ff047b82 */ /* 0x000e220000000a00 */
[----:B-----5:R-:W-:Y:S01]  /*3ae0*/  FSETP.NEU.AND P2, PT, R106, RZ, PT ;  /* 0x000000ff6a00720b */ /* 0x020fe20003f4d000 */
[----:B------:R-:W-:Y:S01]  /*3af0*/  BSSY B0, `(.L_x_32) ;  /* 0x00004fb000007945 */ /* 0x000fe20003800000 */
[----:B------:R-:W-:-:S04]  /*3b00*/  ISETP.GT.AND P0, PT, R6, RZ, PT ;  /* 0x000000ff0600720c */ /* 0x000fc80003f04270 */
[----:B------:R-:W-:Y:S01]  /*3b10*/  ISETP.GT.AND P1, PT, R3, RZ, P0 ;  /* 0x000000ff0300720c */ /* 0x000fe20000724270 */
[-C--:B0-----:R-:W-:Y:S02]  /*3b20*/  IMAD R7, R21, R4.reuse, RZ ;  /* 0x0000000415077224 */ /* 0x081fe400078e02ff */
[----:B------:R-:W-:-:S04]  /*3b30*/  IMAD.WIDE.U32 R114, R20, R4, R8 ;  /* 0x0000000414727225 */ /* 0x000fc800078e0008 */
[----:B------:R-:W-:-:S04]  /*3b40*/  IMAD R7, R20, R5, R7 ;  /* 0x0000000514077224 */ /* 0x000fc800078e0207 */
[----:B------:R-:W-:Y:S01]  /*3b50*/  IMAD.IADD R107, R115, 0x1, R7 ;  /* 0x00000001736b7824 */ /* 0x000fe200078e0207 */
[----:B------:R-:W-:Y:S06]  /*3b60*/  @!P2 BRA `(.L_x_33) ;  /* 0x000000380024a947 */ /* 0x000fec0003800000 */
[----:B------:R-:W0:Y:S01]  /*3b70*/  LDC.64 R108, c[0x0][0x5b8] ;  /* 0x00016e00ff6c7b82 */ /* 0x000e220000000a00 */
[----:B------:R-:W-:-:S07]  /*3b80*/  ULDC.64 UR4, c[0x0][0x5c0] ;  /* 0x0001700000047ab9 */ /* 0x000fce0000000a00 */
[----:B------:R-:W1:Y:S08]  /*3b90*/  LDC.64 R110, c[0x0][0x5b0] ;  /* 0x00016c00ff6e7b82 */ /* 0x000e700000000a00 */
[----:B------:R-:W2:Y:S01]  /*3ba0*/  LDC.64 R14, c[0x0][0x5a8] ;  /* 0x00016a00ff0e7b82 */ /* 0x000ea20000000a00 */
[-C--:B0-----:R-:W-:Y:S02]  /*3bb0*/  IMAD R8, R113, R108.reuse, RZ ;  /* 0x0000006c71087224 */ /* 0x081fe400078e02ff */
[----:B------:R-:W-:-:S04]  /*3bc0*/  IMAD.WIDE.U32 R118, R105, R108, R10 ;  /* 0x0000006c69767225 */ /* 0x000fc800078e000a */
[----:B------:R-:W-:Y:S02]  /*3bd0*/  IMAD R109, R105, R109, R8 ;  /* 0x0000006d696d7224 */ /* 0x000fe400078e0208 */
[-C--:B-1----:R-:W-:Y:S02]  /*3be0*/  IMAD R121, R21, R110.reuse, RZ ;  /* 0x0000006e15797224 */ /* 0x082fe400078e02ff */
[----:B------:R-:W-:Y:S02]  /*3bf0*/  IMAD.IADD R117, R119, 0x1, R109 ;  /* 0x0000000177757824 */ /* 0x000fe400078e026d */
[----:B------:R-:W-:Y:S02]  /*3c00*/  IMAD.MOV.U32 R116, RZ, RZ, R118 ;  /* 0x000000ffff747224 */ /* 0x000fe400078e0076 */
[C---:B------:R-:W-:Y:S02]  /*3c10*/  IMAD R121, R20.reuse, R111, R121 ;  /* 0x0000006f14797224 */ /* 0x040fe400078e0279 */
[----:B------:R-:W-:-:S04]  /*3c20*/  IMAD.WIDE.U32 R8, R20, R110, R116 ;  /* 0x0000006e14087225 */ /* 0x000fc800078e0074 */
[----:B------:R-:W-:Y:S01]  /*3c30*/  IMAD.IADD R7, R9, 0x1, R121 ;  /* 0x0000000109077824 */ /* 0x000fe200078e0279 */
[----:B--2---:R-:W-:-:S04]  /*3c40*/  LEA R12, P2, R8, R14, 0x1 ;  /* 0x0000000e080c7211 */ /* 0x004fc800078408ff */
[----:B------:R-:W-:-:S05]  /*3c50*/  LEA.HI.X R13, R8, R15, R7, 0x1, P2 ;  /* 0x0000000f080d7211 */ /* 0x000fca00010f0c07 */
[----:B------:R0:W2:Y:S01]  /*3c60*/  @P1 LDG.E.LTC128B.U16 R7, desc[UR40][R12.64] ;  /* 0x000000280c071981 */ /* 0x0000a2000c1e1520 */
[----:B------:R-:W-:Y:S01]  /*3c70*/  LEA R8, P2, R114, UR4, 0x1 ;  /* 0x0000000472087c11 */ /* 0x000fe2000f8408ff */
[----:B------:R-:W-:Y:S01]  /*3c80*/  IMAD.WIDE.U32 R112, R20, R110, R10 ;  /* 0x0000006e14707225 */ /* 0x000fe200078e000a */
[----:B------:R-:W-:Y:S01]  /*3c90*/  ISETP.GT.AND P3, PT, R6, 0x1, PT ;  /* 0x000000010600780c */ /* 0x000fe20003f64270 */
[----:B------:R-:W-:Y:S01]  /*3ca0*/  BSSY B1, `(.L_x_34) ;  /* 0x0000011000017945 */ /* 0x000fe20003800000 */
[----:B------:R-:W-:Y:S01]  /*3cb0*/  SHF.L.U64.HI R115, R110, 0x3, R111 ;  /* 0x000000036e737819 */ /* 0x000fe2000001026f */
[----:B------:R-:W-:Y:S02]  /*3cc0*/  IMAD.IADD R113, R121, 0x1, R113 ;  /* 0x0000000179717824 */ /* 0x000fe400078e0271 */
[----:B------:R-:W-:-:S04]  /*3cd0*/  IMAD.WIDE.U32 R112, R105, R108, R112 ;  /* 0x0000006c69707225 */ /* 0x000fc800078e0070 */
[----:B0-----:R-:W-:Y:S01]  /*3ce0*/  IMAD.IADD R13, R109, 0x1, R113 ;  /* 0x000000016d0d7824 */ /* 0x001fe200078e0271 */
[----:B------:R-:W-:-:S04]  /*3cf0*/  LEA R12, P4, R112, R14, 0x1 ;  /* 0x0000000e700c7211 */ /* 0x000fc800078808ff */
[----:B------:R-:W-:Y:S01]  /*3d00*/  LEA.HI.X R13, R112, R15, R13, 0x1, P4 ;  /* 0x0000000f700d7211 */ /* 0x000fe200020f0c0d */
[----:B--2---:R-:W-:-:S05]  /*3d10*/  HADD2.F32 R9, -RZ, R7.H0_H0 ;  /* 0x20000007ff097230 */ /* 0x004fca0000004100 */
[----:B------:R-:W-:-:S04]  /*3d20*/  FMUL R9, R9, R106 ;  /* 0x0000006a09097220 */ /* 0x000fc80000400000 */
[----:B------:R-:W-:Y:S01]  /*3d30*/  FFMA R96, R96, R104, R9 ;  /* 0x0000006860607223 */ /* 0x000fe20000000009 */
[----:B------:R-:W-:Y:S01]  /*3d40*/  LEA.HI.X R9, R114, UR5, R107, 0x1, P2 ;  /* 0x0000000572097c11 */ /* 0x000fe200090f0c6b */
[----:B------:R-:W-:Y:S01]  /*3d50*/  IMAD.SHL.U32 R114, R110, 0x8, RZ ;  /* 0x000000086e727824 */ /* 0x000fe200078e00ff */
[----:B------:R-:W-:Y:S02]  /*3d60*/  ISETP.GT.AND P2, PT, R3, RZ, P3 ;  /* 0x000000ff0300720c */ /* 0x000fe40001f44270 */
[----:B------:R-:W-:-:S05]  /*3d70*/  F2FP.F16.F32.PACK_AB R96, RZ, R96 ;  /* 0x00000060ff60723e */ /* 0x000fca00000000ff */
[----:B------:R0:W-:Y:S06]  /*3d80*/  @P1 STG.E.U16 desc[UR40][R8.64], R96 ;  /* 0x0000006008001986 */ /* 0x0001ec000c101528 */
[----:B------:R-:W-:Y:S05]  /*3d90*/  @!P2 BRA `(.L_x_35) ;  /* 0x000000000004a947 */ /* 0x000fea0003800000 */
[----:B------:R1:W5:Y:S02]  /*3da0*/  LDG.E.LTC128B.U16 R7, desc[UR40][R12.64+0x2] ;  /* 0x000002280c077981 */ /* 0x000364000c1e1520 */
.L_x_35:
[----:B------:R-:W-:Y:S05]  /*3db0*/  BSYNC B1 ;  /* 0x0000000000017941 */ /* 0x000fea0003800000 */
.L_x_34:
[----:B-----5:R-:W-:Y:S01]  /*3dc0*/  HADD2.F32 R107, -RZ, R7.H0_H0 ;  /* 0x20000007ff6b7230 */ /* 0x020fe20000004100 */
[----:B------:R-:W-:Y:S01]  /*3dd0*/  ISETP.GT.AND P1, PT, R3, 0x8, P0 ;  /* 0x000000080300780c */ /* 0x000fe20000724270 */
[----:B------:R-:W-:Y:S01]  /*3de0*/  IMAD.WIDE.U32 R124, R20, R110, R114 ;  /* 0x0000006e147c7225 */ /* 0x000fe200078e0072 */
[----:B------:R-:W-:-:S03]  /*3df0*/  PRMT R126, R7, 0x7610, R126 ;  /* 0x00007610077e7816 */ /* 0x000fc6000000007e */
[----:B0-----:R-:W-:Y:S01]  /*3e00*/  FMUL R96, R107, R106 ;  /* 0x0000006a6b607220 */ /* 0x001fe20000400000 */
[----:B------:R-:W-:Y:S01]  /*3e10*/  IMAD.IADD R127, R121, 0x1, R125 ;  /* 0x00000001797f7824 */ /* 0x000fe200078e027d */
[----:B------:R-:W-:Y:S02]  /*3e20*/  IADD3 R107, P4, R118, R124, RZ ;  /* 0x0000007c766b7210 */ /* 0x000fe40007f9e0ff */
[----:B------:R-:W-:-:S03]  /*3e30*/  FFMA R97, R97, R104, R96 ;  /* 0x0000006861617223 */ /* 0x000fc60000000060 */
[----:B------:R-:W-:Y:S01]  /*3e40*/  IMAD.X R112, R127, 0x1, R117, P4 ;  /* 0x000000017f707824 */ /* 0x000fe200020e0675 */
[C---:B------:R-:W-:Y:S02]  /*3e50*/  LEA R96, P4, R107.reuse, R14, 0x1 ;  /* 0x0000000e6b607211 */ /* 0x040fe400078808ff */
[----:B------:R-:W-:Y:S02]  /*3e60*/  F2FP.F16.F32.PACK_AB R113, RZ, R97 ;  /* 0x00000061ff71723e */ /* 0x000fe400000000ff */
[----:B------:R-:W-:-:S03]  /*3e70*/  LEA.HI.X R97, R107, R15, R112, 0x1, P4 ;  /* 0x0000000f6b617211 */ /* 0x000fc600020f0c70 */
[----:B------:R0:W-:Y:S04]  /*3e80*/  @P2 STG.E.U16 desc[UR40][R8.64+0x2], R113 ;  /* 0x0000027108002986 */ /* 0x0001e8000c101528 */
[----:B------:R2:W3:Y:S01]  /*3e90*/  @P1 LDG.E.LTC128B.U16 R126, desc[UR40][R96.64] ;  /* 0x00000028607e1981 */ /* 0x0004e2000c1e1520 */
[----:B------:R-:W-:Y:S01]  /*3ea0*/  IMAD.SHL.U32 R7, R4, 0x10, RZ ;  /* 0x0000001004077824 */ /* 0x000fe200078e00ff */
[----:B------:R-:W-:Y:S01]  /*3eb0*/  IADD3 R122, P2, R10, R124, RZ ;  /* 0x0000007c0a7a7210 */ /* 0x000fe20007f5e0ff */
[----:B------:R-:W-:Y:S03]  /*3ec0*/  BSSY B1, `(.L_x_36) ;  /* 0x0000011000017945 */ /* 0x000fe60003800000 */
[----:B------:R-:W-:Y:S01]  /*3ed0*/  IADD3 R112, P4, R7, R8, RZ ;  /* 0x0000000807707210 */ /* 0x000fe20007f9e0ff */
[----:B------:R-:W-:Y:S01]  /*3ee0*/  IMAD.X R123, R11, 0x1, R127, P2 ;  /* 0x000000010b7b7824 */ /* 0x000fe200010e067f */
[----:B------:R-:W-:Y:S01]  /*3ef0*/  ISETP.GT.AND P2, PT, R3, 0x8, P3 ;  /* 0x000000080300780c */ /* 0x000fe20001f44270 */
[----:B------:R-:W-:-:S04]  /*3f00*/  IMAD.WIDE.U32 R122, R105, R108, R122 ;  /* 0x0000006c697a7225 */ /* 0x000fc800078e007a */
[----:B------:R-:W-:Y:S01]  /*3f10*/  IMAD.IADD R123, R109, 0x1, R123 ;  /* 0x000000016d7b7824 */ /* 0x000fe200078e027b */
[----:B--2---:R-:W-:-:S04]  /*3f20*/  LEA R96, P5, R122, R14, 0x1 ;  /* 0x0000000e7a607211 */ /* 0x004fc800078a08ff */
[----:B------:R-:W-:Y:S01]  /*3f30*/  LEA.HI.X R97, R122, R15, R123, 0x1, P5 ;  /* 0x0000000f7a617211 */ /* 0x000fe200028f0c7b */
[----:B---3--:R-:W-:-:S05]  /*3f40*/  HADD2.F32 R107, -RZ, R126.H0_H0 ;  /* 0x2000007eff6b7230 */ /* 0x008fca0000004100 */
[----:B------:R-:W-:-:S04]  /*3f50*/  FMUL R107, R107, R106 ;  /* 0x0000006a6b6b7220 */ /* 0x000fc80000400000 */
[----:B------:R-:W-:Y:S01]  /*3f60*/  FFMA R98, R98, R104, R107 ;  /* 0x0000006862627223 */ /* 0x000fe2000000006b */
[----:B------:R-:W-:-:S04]  /*3f70*/  SHF.L.U64.HI R107, R4, 0x4, R5 ;  /* 0x00000004046b7819 */ /* 0x000fc80000010205 */
[----:B------:R-:W-:Y:S01]  /*3f80*/  F2FP.F16.F32.PACK_AB R98, RZ, R98 ;  /* 0x00000062ff62723e */ /* 0x000fe200000000ff */
[----:B0-----:R-:W-:-:S05]  /*3f90*/  IMAD.X R113, R107, 0x1, R9, P4 ;  /* 0x000000016b717824 */ /* 0x001fca00020e0609 */
[----:B------:R0:W-:Y:S01]  /*3fa0*/  @P1 STG.E.U16 desc[UR40][R112.64], R98 ;  /* 0x0000006270001986 */ /* 0x0001e2000c101528 */
[----:B------:R-:W-:Y:S05]  /*3fb0*/  @!P2 BRA `(.L_x_37) ;  /* 0x000000000004a947 */ /* 0x000fea0003800000 */
[----:B------:R2:W5:Y:S02]  /*3fc0*/  LDG.E.LTC128B.U16 R126, desc[UR40][R96.64+0x2] ;  /* 0x00000228607e7981 */ /* 0x000564000c1e1520 */
.L_x_37:
[----:B------:R-:W-:Y:S05]  /*3fd0*/  BSYNC B1 ;  /* 0x0000000000017941 */ /* 0x000fea0003800000 */
.L_x_36:
[----:B-----5:R-:W-:Y:S01]  /*3fe0*/  HADD2.F32 R123, -RZ, R126.H0_H0 ;  /* 0x2000007eff7b7230 */ /* 0x020fe20000004100 */
[----:B------:R-:W-:Y:S01]  /*3ff0*/  ISETP.GT.AND P1, PT, R6, 0x8, PT ;  /* 0x000000080600780c */ /* 0x000fe20003f24270 */
[----:B------:R-:W-:Y:S01]  /*4000*/  BSSY B1, `(.L_x_38) ;  /* 0x000000c000017945 */ /* 0x000fe20003800000 */
[----:B------:R-:W-:Y:S02]  /*4010*/  IMAD R125, R111, 0x78, RZ ;  /* 0x000000786f7d7824 */ /* 0x000fe400078e02ff */
[----:B0-----:R-:W-:Y:S01]  /*4020*/  FMUL R98, R123, R106 ;  /* 0x0000006a7b627220 */ /* 0x001fe20000400000 */
[----:B------:R-:W-:-:S03]  /*4030*/  ISETP.GT.AND P4, PT, R3, RZ, P1 ;  /* 0x000000ff0300720c */ /* 0x000fc60000f84270 */
[----:B------:R-:W-:Y:S01]  /*4040*/  FFMA R98, R99, R104, R98 ;  /* 0x0000006863627223 */ /* 0x000fe20000000062 */
[----:B------:R-:W-:-:S04]  /*4050*/  IMAD.MOV.U32 R99, RZ, RZ, R127 ;  /* 0x000000ffff637224 */ /* 0x000fc800078e007f */
[----:B------:R-:W-:-:S04]  /*4060*/  F2FP.F16.F32.PACK_AB R98, RZ, R98 ;  /* 0x00000062ff62723e */ /* 0x000fc800000000ff */
[----:B------:R-:W-:Y:S01]  /*4070*/  PRMT R122, R98, 0x7610, R122 ;  /* 0x00007610627a7816 */ /* 0x000fe2000000007a */
[----:B------:R-:W-:-:S04]  /*4080*/  IMAD.MOV.U32 R98, RZ, RZ, R124 ;  /* 0x000000ffff627224 */ /* 0x000fc800078e007c */
[----:B------:R0:W-:Y:S01]  /*4090*/  @P2 STG.E.U16 desc[UR40][R112.64+0x2], R122 ;  /* 0x0000027a70002986 */ /* 0x0001e2000c101528 */
[----:B------:R-:W-:Y:S05]  /*40a0*/  @!P4 BRA `(.L_x_39) ;  /* 0x000000000004c947 */ /* 0x000fea0003800000 */
[----:B------:R3:W5:Y:S02]  /*40b0*/  LDG.E.LTC128B.U16 R126, desc[UR40][R12.64+0x10] ;  /* 0x000010280c7e7981 */ /* 0x000764000c1e1520 */
.L_x_39:
[----:B------:R-:W-:Y:S05]  /*40c0*/  BSYNC B1 ;  /* 0x0000000000017941 */ /* 0x000fea0003800000 */
.L_x_38:
[----:B-----5:R-:W-:Y:S01]  /*40d0*/  HADD2.F32 R111, -RZ, R126.H0_H0 ;  /* 0x2000007eff6f7230 */ /* 0x020fe20000004100 */
[----:B------:R-:W-:Y:S01]  /*40e0*/  BSSY B1, `(.L_x_40) ;  /* 0x000000d000017945 */ /* 0x000fe20003800000 */
[----:B------:R-:W-:-:S04]  /*40f0*/  IMAD.WIDE.U32 R98, R110, 0x78, R98 ;  /* 0x000000786e627825 */ /* 0x000fc800078e0062 */
[----:B------:R-:W-:Y:S01]  /*4100*/  FMUL R111, R111, R106 ;  /* 0x0000006a6f6f7220 */ /* 0x000fe20000400000 */
[----:B------:R-:W-:Y:S01]  /*4110*/  IMAD.IADD R127, R99, 0x1, R125 ;  /* 0x00000001637f7824 */ /* 0x000fe200078e027d */
[----:B0-----:R-:W-:Y:S02]  /*4120*/  IADD3 R122, P2, P5, R118, R98, R114 ;  /* 0x00000062767a7210 */ /* 0x001fe40007d5e072 */
[----:B------:R-:W-:Y:S02]  /*4130*/  FFMA R111, R100, R104, R111 ;  /* 0x00000068646f7223 */ /* 0x000fe4000000006f */
[----:B------:R-:W-:Y:S02]  /*4140*/  IADD3.X R123, R117, R127, R115, P2, P5 ;  /* 0x0000007f757b7210 */ /* 0x000fe400017ea473 */
[----:B------:R-:W-:Y:S02]  /*4150*/  ISETP.GT.AND P2, PT, R6, 0x9, PT ;  /* 0x000000090600780c */ /* 0x000fe40003f44270 */
[----:B------:R-:W-:-:S02]  /*4160*/  F2FP.F16.F32.PACK_AB R111, RZ, R111 ;  /* 0x0000006fff6f723e */ /* 0x000fc400000000ff */
[----:B------:R-:W-:-:S03]  /*4170*/  ISETP.GT.AND P5, PT, R3, RZ, P2 ;  /* 0x000000ff0300720c */ /* 0x000fc600017a4270 */
[----:B------:R0:W-:Y:S10]  /*4180*/  @P4 STG.E.U16 desc[UR40][R8.64+0x10], R111 ;  /* 0x0000106f08004986 */ /* 0x0001f4000c101528 */
[----:B------:R-:W-:Y:S05]  /*4190*/  @!P5 BRA `(.L_x_41) ;  /* 0x000000000004d947 */ /* 0x000fea0003800000 */
[----:B------:R4:W5:Y:S02]  /*41a0*/  LDG.E.LTC128B.U16 R126, desc[UR40][R12.64+0x12] ;  /* 0x000012280c7e7981 */ /* 0x000964000c1e1520 */
.L_x_41:
[----:B------:R-:W-:Y:S05]  /*41b0*/  BSYNC B1 ;  /* 0x0000000000017941 */ /* 0x000fea0003800000 */
.L_x_40:
[----:B0----5:R-:W-:Y:S01]  /*41c0*/  HADD2.F32 R111, -RZ, R126.H0_H0 ;  /* 0x2000007eff6f7230 */ /* 0x021fe20000004100 */
[----:B------:R-:W-:Y:S01]  /*41d0*/  ISETP.GT.AND P4, PT, R3, 0x8, P1 ;  /* 0x000000080300780c */ /* 0x000fe20000f84270 */
[----:B------:R-:W-:Y:S03]  /*41e0*/  BSSY B1, `(.L_x_42) ;  /* 0x0000007000017945 */ /* 0x000fe60003800000 */
[----:B------:R-:W-:-:S04]  /*41f0*/  FMUL R100, R111, R106 ;  /* 0x0000006a6f647220 */ /* 0x000fc80000400000 */
[----:B------:R-:W-:-:S05]  /*4200*/  FFMA R100, R101, R104, R100 ;  /* 0x0000006865647223 */ /* 0x000fca0000000064 */
[----:B------:R-:W-:-:S05]  /*4210*/  F2FP.F16.F32.PACK_AB R100, RZ, R100 ;  /* 0x00000064ff64723e */ /* 0x000fca00000000ff */
[----:B------:R0:W-:Y:S01]  /*4220*/  @P5 STG.E.U16 desc[UR40][R8.64+0x12], R100 ;  /* 0x0000126408005986 */ /* 0x0001e2000c101528 */
[----:B------:R-:W-:Y:S05]  /*4230*/  @!P4 BRA `(.L_x_43) ;  /* 0x000000000004c947 */ /* 0x000fea0003800000 */
[----:B------:R0:W5:Y:S02]  /*4240*/  LDG.E.LTC128B.U16 R126, desc[UR40][R96.64+0x10] ;  /* 0x00001028607e7981 */ /* 0x000164000c1e1520 */
.L_x_43:
[----:B------:R-:W-:Y:S05]  /*4250*/  BSYNC B1 ;  /* 0x0000000000017941 */ /* 0x000fea0003800000 */
.L_x_42:
[----:B-----5:R-:W-:Y:S01]  /*4260*/  HADD2.F32 R101, -RZ, R126.H0_H0 ;  /* 0x2000007eff657230 */ /* 0x020fe20000004100 */
        /* <DEDUP_REMOVED lines=8> */
.L_x_45:
[----:B------:R-:W-:Y:S05]  /*42f0*/  BSYNC B1 ;  /* 0x0000000000017941 */ /* 0x000fea0003800000 */
.L_x_44:
[----:B-----5:R-:W-:-:S05]  /*4300*/  HADD2.F32 R99, -RZ, R126.H0_H0 ;  /* 0x2000007eff637230 */ /* 0x020fca0000004100 */
[----:B0-----:R-:W-:Y:S01]  /*4310*/  FMUL R100, R99, R106 ;  /* 0x0000006a63647220 */ /* 0x001fe20000400000 */
[----:B------:R-:W-:-:S03]  /*4320*/  IADD3 R99, P4, R118, R98, RZ ;  /* 0x0000006276637210 */ /* 0x000fc60007f9e0ff */
[----:B------:R-:W-:Y:S02]  /*4330*/  FFMA R100, R103, R104, R100 ;  /* 0x0000006867647223 */ /* 0x000fe40000000064 */
[----:B------:R-:W-:Y:S01]  /*4340*/  IMAD.X R116, R127, 0x1, R117, P4 ;  /* 0x000000017f747824 */ /* 0x000fe200020e0675 */
[C---:B------:R-:W-:Y:S02]  /*4350*/  LEA R98, P4, R99.reuse, R14, 0x1 ;  /* 0x0000000e63627211 */ /* 0x040fe400078808ff */
[----:B------:R-:W-:Y:S02]  /*4360*/  F2FP.F16.F32.PACK_AB R100, RZ, R100 ;  /* 0x00000064ff64723e */ /* 0x000fe400000000ff */
[----:B------:R-:W-:Y:S02]  /*4370*/  LEA.HI.X R99, R99, R15, R116, 0x1, P4 ;  /* 0x0000000f63637211 */ /* 0x000fe400020f0c74 */
[----:B------:R-:W-:-:S05]  /*4380*/  PRMT R101, R100, 0x7610, R101 ;  /* 0x0000761064657816 */ /* 0x000fca0000000065 */
[----:B------:R0:W-:Y:S01]  /*4390*/  @P5 STG.E.U16 desc[UR40][R112.64+0x12], R101 ;  /* 0x0000126570005986 */ /* 0x0001e2000c101528 */
[----:B------:R-:W-:-:S13]  /*43a0*/  ISETP.GT.AND P5, PT, R3, 0x80, P0 ;  /* 0x000000800300780c */ /* 0x000fda00007a4270 */
[----:B------:R1:W2:Y:S01]  /*43b0*/  @P5 LDG.E.LTC128B.U16 R126, desc[UR40][R98.64] ;  /* 0x00000028627e5981 */ /* 0x0002a2000c1e1520 */
[----:B------:R-:W-:Y:S01]  /*43c0*/  IMAD.WIDE.U32 R116, R110, 0x78, R114 ;  /* 0x000000786e747825 */ /* 0x000fe200078e0072 */
[----:B------:R-:W-:Y:S03]  /*43d0*/  BSSY B1, `(.L_x_46) ;  /* 0x0000016000017945 */ /* 0x000fe60003800000 */
[----:B------:R-:W-:Y:S02]  /*43e0*/  IMAD.IADD R119, R125, 0x1, R117 ;  /* 0x000000017d777824 */ /* 0x000fe400078e0275 */
[----:B------:R-:W-:Y:S02]  /*43f0*/  IMAD.MOV.U32 R118, RZ, RZ, R116 ;  /* 0x000000ffff767224 */ /* 0x000fe400078e0074 */
[----:B------:R-:W-:Y:S02]  /*4400*/  IMAD R5, R5, 0xf0, RZ ;  /* 0x000000f005057824 */ /* 0x000fe400078e02ff */
[----:B0-----:R-:W-:-:S03]  /*4410*/  IMAD.WIDE.U32 R100, R20, R110, R118 ;  /* 0x0000006e14647225 */ /* 0x001fc600078e0076 */
[----:B------:R-:W-:-:S04]  /*4420*/  IADD3 R102, P4, R10, R100, RZ ;  /* 0x000000640a667210 */ /* 0x000fc80007f9e0ff */
[----:B------:R-:W-:-:S03]  /*4430*/  IADD3.X R103, R11, R121, R101, P4, !PT ;  /* 0x000000790b677210 */ /* 0x000fc600027fe465 */
[----:B------:R-:W-:-:S04]  /*4440*/  IMAD.WIDE.U32 R102, R105, R108, R102 ;  /* 0x0000006c69667225 */ /* 0x000fc800078e0066 */
[----:B-1----:R-:W-:Y:S01]  /*4450*/  IMAD.IADD R99, R109, 0x1, R103 ;  /* 0x000000016d637824 */ /* 0x002fe200078e0267 */
[----:B------:R-:W-:-:S04]  /*4460*/  LEA R98, P4, R102, R14, 0x1 ;  /* 0x0000000e66627211 */ /* 0x000fc800078808ff */
[----:B------:R-:W-:Y:S02]  /*4470*/  LEA.HI.X R99, R102, R15, R99, 0x1, P4 ;  /* 0x0000000f66637211 */ /* 0x000fe400020f0c63 */
[----:B------:R-:W-:Y:S01]  /*4480*/  ISETP.GT.AND P4, PT, R3, 0x80, P3 ;  /* 0x000000800300780c */ /* 0x000fe20001f84270 */
[----:B--2---:R-:W-:-:S05]  /*4490*/  HADD2.F32 R101, -RZ, R126.H0_H0 ;  /* 0x2000007eff657230 */ /* 0x004fca0000004100 */
[----:B------:R-:W-:-:S04]  /*44a0*/  FMUL R101, R101, R106 ;  /* 0x0000006a65657220 */ /* 0x000fc80000400000 */
[----:B------:R-:W-:Y:S01]  /*44b0*/  FFMA R88, R88, R104, R101 ;  /* 0x0000006858587223 */ /* 0x000fe20000000065 */
[----:B------:R-:W-:-:S04]  /*44c0*/  IMAD.WIDE.U32 R100, R4, 0xf0, R112 ;  /* 0x000000f004647825 */ /* 0x000fc800078e0070 */
[----:B------:R-:W-:Y:S01]  /*44d0*/  F2FP.F16.F32.PACK_AB R88, RZ, R88 ;  /* 0x00000058ff58723e */ /* 0x000fe200000000ff */
[----:B------:R-:W-:Y:S02]  /*44e0*/  IMAD.IADD R103, R101, 0x1, R5 ;  /* 0x0000000165677824 */ /* 0x000fe400078e0205 */
[----:B------:R-:W-:-:S05]  /*44f0*/  @P5 IMAD.MOV.U32 R102, RZ, RZ, R100 ;  /* 0x000000ffff665224 */ /* 0x000fca00078e0064 */
[----:B------:R0:W-:Y:S01]  /*4500*/  @P5 STG.E.U16 desc[UR40][R102.64], R88 ;  /* 0x0000005866005986 */ /* 0x0001e2000c101528 */
[----:B------:R-:W-:Y:S05]  /*4510*/  @!P4 BRA `(.L_x_47) ;  /* 0x000000000004c947 */ /* 0x000fea0003800000 */
[----:B------:R1:W5:Y:S02]  /*4520*/  LDG.E.LTC128B.U16 R126, desc[UR40][R98.64+0x2] ;  /* 0x00000228627e7981 */ /* 0x000364000c1e1520 */
.L_x_47:
[----:B------:R-:W-:Y:S05]  /*4530*/  BSYNC B1 ;  /* 0x0000000000017941 */ /* 0x000fea0003800000 */
.L_x_46:
[----:B-----5:R-:W-:Y:S01]  /*4540*/  HADD2.F32 R21, -RZ, R126.H0_H0 ;  /* 0x2000007eff157230 */ /* 0x020fe20000004100 */
[----:B------:R-:W-:Y:S01]  /*4550*/  IADD3 R116, P5, R114, R116, RZ ;  /* 0x0000007472747210 */ /* 0x000fe20007fbe0ff */
[----:B------:R-:W-:Y:S01]  /*4560*/  @P4 IMAD.MOV.U32 R114, RZ, RZ, R100 ;  /* 0x000000ffff724224 */ /* 0x000fe200078e0064 */
[----:B------:R-:W-:Y:S01]  /*4570*/  ISETP.GT.AND P0, PT, R3, 0x88, P0 ;  /* 0x000000880300780c */ /* 0x000fe20000704270 */
[----:B------:R-:W-:Y:S01]  /*4580*/  BSSY B1, `(.L_x_48) ;  /* 0x000000e000017945 */ /* 0x000fe20003800000 */
[----:B0-----:R-:W-:Y:S01]  /*4590*/  FMUL R88, R21, R106 ;  /* 0x0000006a15587220 */ /* 0x001fe20000400000 */
[----:B------:R-:W-:Y:S02]  /*45a0*/  IMAD.X R117, R119, 0x1, R115, P5 ;  /* 0x0000000177757824 */ /* 0x000fe400028e0673 */
[----:B------:R-:W-:Y:S02]  /*45b0*/  @P4 IMAD.MOV.U32 R115, RZ, RZ, R103 ;  /* 0x000000ffff734224 */ /* 0x000fe400078e0067 */
[----:B------:R-:W-:Y:S01]  /*45c0*/  FFMA R88, R89, R104, R88 ;  /* 0x0000006859587223 */ /* 0x000fe20000000058 */
[----:B------:R-:W-:-:S04]  /*45d0*/  IMAD.WIDE.U32 R110, R20, R110, R116 ;  /* 0x0000006e146e7225 */ /* 0x000fc800078e0074 */
[----:B------:R-:W-:-:S04]  /*45e0*/  F2FP.F16.F32.PACK_AB R88, RZ, R88 ;  /* 0x00000058ff58723e */ /* 0x000fc800000000ff */
[----:B------:R-:W-:Y:S02]  /*45f0*/  PRMT R21, R88, 0x7610, R21 ;  /* 0x0000761058157816 */ /* 0x000fe40000000015 */
[----:B------:R-:W-:-:S03]  /*4600*/  IADD3 R88, P5, R10, R110, RZ ;  /* 0x0000006e0a587210 */ /* 0x000fc60007fbe0ff */
[----:B------:R0:W-:Y:S01]  /*4610*/  @P4 STG.E.U16 desc[UR40][R114.64+0x2], R21 ;  /* 0x0000021572004986 */ /* 0x0001e2000c101528 */
[----:B------:R-:W-:-:S04]  /*4620*/  LEA R20, P4, R122, R14, 0x1 ;  /* 0x0000000e7a147211 */ /* 0x000fc800078808ff */
[----:B0-----:R-:W-:Y:S01]  /*4630*/  LEA.HI.X R21, R122, R15, R123, 0x1, P4 ;  /* 0x0000000f7a157211 */ /* 0x001fe200020f0c7b */
[----:B------:R-:W-:Y:S08]  /*4640*/  @!P0 BRA `(.L_x_49) ;  /* 0x0000000000048947 */ /* 0x000ff00003800000 */
[----:B------:R0:W5:Y:S02]  /*4650*/  LDG.E.LTC128B.U16 R126, desc[UR40][R20.64] ;  /* 0x00000028147e7981 */ /* 0x000164000c1e1520 */
.L_x_49:
[----:B------:R-:W-:Y:S05]  /*4660*/  BSYNC B1 ;  /* 0x0000000000017941 */ /* 0x000fea0003800000 */
.L_x_48:
[----:B0----5:R-:W-:Y:S01]  /*4670*/  HADD2.F32 R21, -RZ, R126.H0_H0 ;  /* 0x2000007eff157230 */ /* 0x021fe20000004100 */
[----:B------:R-:W-:Y:S01]  /*4680*/  IADD3.X R89, R11, R121, R111, P5, !PT ;  /* 0x000000790b597210 */ /* 0x000fe20002ffe46f */
[----:B------:R-:W-:Y:S01]  /*4690*/  BSSY B1, `(.L_x_50) ;  /* 0x000000e000017945 */ /* 0x000fe20003800000 */
[----:B------:R-:W-:Y:S02]  /*46a0*/  IADD3 R10, P4, R7, R100, RZ ;  /* 0x00000064070a7210 */ /* 0x000fe40007f9e0ff */
[----:B------:R-:W-:Y:S01]  /*46b0*/  FMUL R11, R21, R106 ;  /* 0x0000006a150b7220 */ /* 0x000fe20000400000 */
[----:B------:R-:W-:Y:S01]  /*46c0*/  IMAD.WIDE.U32 R20, R105, R108, R88 ;  /* 0x0000006c69147225 */ /* 0x000fe200078e0058 */
[----:B------:R-:W-:-:S03]  /*46d0*/  ISETP.GT.AND P3, PT, R3, 0x88, P3 ;  /* 0x000000880300780c */ /* 0x000fc60001f64270 */
[----:B------:R-:W-:Y:S01]  /*46e0*/  FFMA R11, R90, R104, R11 ;  /* 0x000000685a0b7223 */ /* 0x000fe2000000000b */
[----:B------:R-:W-:Y:S01]  /*46f0*/  IMAD.IADD R109, R109, 0x1, R21 ;  /* 0x000000016d6d7824 */ /* 0x000fe200078e0215 */
[----:B------:R-:W-:-:S03]  /*4700*/  LEA R14, P5, R20, R14, 0x1 ;  /* 0x0000000e140e7211 */ /* 0x000fc600078a08ff */
[----:B------:R-:W-:Y:S01]  /*4710*/  F2FP.F16.F32.PACK_AB R21, RZ, R11 ;  /* 0x0000000bff15723e */ /* 0x000fe200000000ff */
[----:B------:R-:W-:Y:S01]  /*4720*/  IMAD.X R11, R103, 0x1, R107, P4 ;  /* 0x00000001670b7824 */ /* 0x000fe200020e066b */
[----:B------:R-:W-:-:S04]  /*4730*/  LEA.HI.X R15, R20, R15, R109, 0x1, P5 ;  /* 0x0000000f140f7211 */ /* 0x000fc800028f0c6d */
[----:B------:R0:W-:Y:S01]  /*4740*/  @P0 STG.E.U16 desc[UR40][R10.64], R21 ;  /* 0x000000150a000986 */ /* 0x0001e2000c101528 */
[----:B------:R-:W-:Y:S05]  /*4750*/  @!P3 BRA `(.L_x_51) ;  /* 0x000000000004b947 */ /* 0x000fea0003800000 */
[----:B------:R2:W5:Y:S02]  /*4760*/  LDG.E.LTC128B.U16 R126, desc[UR40][R14.64+0x2] ;  /* 0x000002280e7e7981 */ /* 0x000564000c1e1520 */
.L_x_51:
[----:B------:R-:W-:Y:S05]  /*4770*/  BSYNC B1 ;  /* 0x0000000000017941 */ /* 0x000fea0003800000 */
.L_x_50:
        /* <DEDUP_REMOVED lines=9> */
.L_x_53:
[----:B------:R-:W-:Y:S05]  /*4810*/  BSYNC B1 ;  /* 0x0000000000017941 */ /* 0x000fea0003800000 */
.L_x_52:
[----:B-----5:R-:W-:Y:S01]  /*4820*/  HADD2.F32 R21, -RZ, R126.H0_H0 ;  /* 0x2000007eff157230 */ /* 0x020fe20000004100 */
[----:B------:R-:W-:Y:S01]  /*4830*/  ISETP.GT.AND P3, PT, R3, 0x80, P2 ;  /* 0x000000800300780c */ /* 0x000fe20001764270 */
[----:B0-----:R-:W-:Y:S01]  /*4840*/  @P0 IMAD.MOV.U32 R20, RZ, RZ, R100 ;  /* 0x000000ffff140224 */ /* 0x001fe200078e0064 */
[----:B------:R-:W-:Y:S02]  /*4850*/  BSSY B1, `(.L_x_54) ;  /* 0x0000009000017945 */ /* 0x000fe40003800000 */
[----:B------:R-:W-:-:S04]  /*4860*/  FMUL R21, R21, R106 ;  /* 0x0000006a15157220 */ /* 0x000fc80000400000 */
[----:B------:R-:W-:-:S05]  /*4870*/  FFMA R21, R92, R104, R21 ;  /* 0x000000685c157223 */ /* 0x000fca0000000015 */
[----:B------:R-:W-:-:S04]  /*4880*/  F2FP.F16.F32.PACK_AB R21, RZ, R21 ;  /* 0x00000015ff15723e */ /* 0x000fc800000000ff */
[----:B------:R-:W-:Y:S01]  /*4890*/  PRMT R88, R21, 0x7610, R88 ;  /* 0x0000761015587816 */ /* 0x000fe20000000058 */
[----:B------:R-:W-:-:S05]  /*48a0*/  @P0 IMAD.MOV.U32 R21, RZ, RZ, R103 ;  /* 0x000000ffff150224 */ /* 0x000fca00078e0067 */
[----:B------:R0:W-:Y:S01]  /*48b0*/  @P0 STG.E.U16 desc[UR40][R20.64+0x10], R88 ;  /* 0x0000105814000986 */ /* 0x0001e2000c101528 */
[----:B------:R-:W-:Y:S05]  /*48c0*/  @!P3 BRA `(.L_x_55) ;  /* 0x000000000004b947 */ /* 0x000fea0003800000 */
[----:B------:R0:W5:Y:S02]  /*48d0*/  LDG.E.LTC128B.U16 R126, desc[UR40][R98.64+0x12] ;  /* 0x00001228627e7981 */ /* 0x000164000c1e1520 */
.L_x_55:
[----:B------:R-:W-:Y:S05]  /*48e0*/  BSYNC B1 ;  /* 0x0000000000017941 */ /* 0x000fea0003800000 */
.L_x_54:
[----:B0----5:R-:W-:Y:S01]  /*48f0*/  HADD2.F32 R21, -RZ, R126.H0_H0 ;  /* 0x2000007eff157230 */ /* 0x021fe20000004100 */
[----:B------:R-:W-:Y:S01]  /*4900*/  ISETP.GT.AND P1, PT, R3, 0x88, P1 ;  /* 0x000000880300780c */ /* 0x000fe20000f24270 */
[----:B------:R-:W-:Y:S01]  /*4910*/  @P3 IMAD.MOV.U32 R101, RZ, RZ, R103 ;  /* 0x000000ffff653224 */ /* 0x000fe200078e0067 */
[----:B------:R-:W-:Y:S02]  /*4920*/  BSSY B1, `(.L_x_56) ;  /* 0x0000007000017945 */ /* 0x000fe40003800000 */
[----:B------:R-:W-:-:S04]  /*4930*/  FMUL R20, R21, R106 ;  /* 0x0000006a15147220 */ /* 0x000fc80000400000 */
[----:B------:R-:W-:-:S05]  /*4940*/  FFMA R20, R93, R104, R20 ;  /* 0x000000685d147223 */ /* 0x000fca0000000014 */
[----:B------:R-:W-:-:S05]  /*4950*/  F2FP.F16.F32.PACK_AB R20, RZ, R20 ;  /* 0x00000014ff14723e */ /* 0x000fca00000000ff */
[----:B------:R0:W-:Y:S01]  /*4960*/  @P3 STG.E.U16 desc[UR40][R100.64+0x12], R20 ;  /* 0x0000121464003986 */ /* 0x0001e2000c101528 */
[----:B------:R-:W-:Y:S05]  /*4970*/  @!P1 BRA `(.L_x_57) ;  /* 0x0000000000049947 */ /* 0x000fea0003800000 */
[----:B------:R0:W5:Y:S02]  /*4980*/  LDG.E.LTC128B.U16 R126, desc[UR40][R14.64+0x10] ;  /* 0x000010280e7e7981 */ /* 0x000164000c1e1520 */
.L_x_57:
[----:B------:R-:W-:Y:S05]  /*4990*/  BSYNC B1 ;  /* 0x0000000000017941 */ /* 0x000fea0003800000 */
.L_x_56:
        /* <DEDUP_REMOVED lines=9> */
.L_x_59:
[----:B------:R-:W-:Y:S05]  /*4a30*/  BSYNC B1 ;  /* 0x0000000000017941 */ /* 0x000fea0003800000 */
.L_x_58:
[----:B0----5:R-:W-:Y:S01]  /*4a40*/  HADD2.F32 R21, -RZ, R126.H0_H0 ;  /* 0x2000007eff157230 */ /* 0x021fe20000004100 */
[----:B------:R-:W-:Y:S01]  /*4a50*/  ISETP.GT.AND P3, PT, R6, 0x10, PT ;  /* 0x000000100600780c */ /* 0x000fe20003f64270 */
[----:B------:R-:W-:Y:S03]  /*4a60*/  BSSY B1, `(.L_x_60) ;  /* 0x0000008000017945 */ /* 0x000fe60003800000 */
[----:B------:R-:W-:Y:S01]  /*4a70*/  FMUL R20, R21, R106 ;  /* 0x0000006a15147220 */ /* 0x000fe20000400000 */
[----:B------:R-:W-:-:S03]  /*4a80*/  ISETP.GT.AND P0, PT, R3, RZ, P3 ;  /* 0x000000ff0300720c */ /* 0x000fc60001f04270 */
[----:B------:R-:W-:-:S05]  /*4a90*/  FFMA R20, R95, R104, R20 ;  /* 0x000000685f147223 */ /* 0x000fca0000000014 */
[----:B------:R-:W-:-:S05]  /*4aa0*/  F2FP.F16.F32.PACK_AB R20, RZ, R20 ;  /* 0x00000014ff14723e */ /* 0x000fca00000000ff */
[----:B------:R0:W-:Y:S01]  /*4ab0*/  @P2 STG.E.U16 desc[UR40][R10.64+0x12], R20 ;  /* 0x000012140a002986 */ /* 0x0001e2000c101528 */
[----:B------:R-:W-:Y:S05]  /*4ac0*/  @!P0 BRA `(.L_x_61) ;  /* 0x0000000000048947 */ /* 0x000fea0003800000 */
[----:B------:R0:W5:Y:S02]  /*4ad0*/  LDG.E.LTC128B.U16 R126, desc[UR40][R12.64+0x20] ;  /* 0x000020280c7e7981 */ /* 0x000164000c1e1520 */
.L_x_61:
[----:B------:R-:W-:Y:S05]  /*4ae0*/  BSYNC B1 ;  /* 0x0000000000017941 */ /* 0x000fea0003800000 */
.L_x_60:
        /* <DEDUP_REMOVED lines=10> */
.L_x_63:
[----:B------:R-:W-:Y:S05]  /*4b90*/  BSYNC B1 ;  /* 0x0000000000017941 */ /* 0x000fea0003800000 */
.L_x_62:
        /* <DEDUP_REMOVED lines=9> */
.L_x_65:
[----:B------:R-:W-:Y:S05]  /*4c30*/  BSYNC B1 ;  /* 0x0000000000017941 */ /* 0x000fea0003800000 */
.L_x_64:
        /* <DEDUP_REMOVED lines=9> */
.L_x_67:
[----:B------:R-:W-:Y:S05]  /*4cd0*/  BSYNC B1 ;  /* 0x0000000000017941 */ /* 0x000fea0003800000 */
.L_x_66:
        /* <DEDUP_REMOVED lines=10> */
.L_x_69:
[----:B------:R-:W-:Y:S05]  /*4d80*/  BSYNC B1 ;  /* 0x0000000000017941 */ /* 0x000fea0003800000 */
.L_x_68:
[----:B-----5:R-:W-:Y:S01]  /*4d90*/  HADD2.F32 R11, -RZ, R126.H0_H0 ;  /* 0x2000007eff0b7230 */ /* 0x020fe20000004100 */
        /* <DEDUP_REMOVED lines=9> */
.L_x_71:
[----:B------:R-:W-:Y:S05]  /*4e30*/  BSYNC B1 ;  /* 0x0000000000017941 */ /* 0x000fea0003800000 */
.L_x_70:
        /* <DEDUP_REMOVED lines=9> */
.L_x_73:
[----:B------:R-:W-:Y:S05]  /*4ed0*/  BSYNC B1 ;  /* 0x0000000000017941 */ /* 0x000fea0003800000 */
.L_x_72:
        /* <DEDUP_REMOVED lines=9> */
.L_x_75:
[----:B------:R-:W-:Y:S05]  /*4f70*/  BSYNC B1 ;  /* 0x0000000000017941 */ /* 0x000fea0003800000 */
.L_x_74:
        /* <DEDUP_REMOVED lines=9> */
.L_x_77:
[----:B------:R-:W-:Y:S05]  /*5010*/  BSYNC B1 ;  /* 0x0000000000017941 */ /* 0x000fea0003800000 */
.L_x_76:
[----:B-----5:R-:W-:Y:S01]  /*5020*/  HADD2.F32 R11, -RZ, R126.H0_H0 ;  /* 0x2000007eff0b7230 */ /* 0x020fe20000004100 */
[----:B------:R-:W-:Y:S01]  /*5030*/  ISETP.GT.AND P4, PT, R3, 0x80, P2 ;  /* 0x000000800300780c */ /* 0x000fe20001784270 */
[----:B------:R-:W-:Y:S03]  /*5040*/  BSSY B1, `(.L_x_78) ;  /* 0x000000a000017945 */ /* 0x000fe60003800000 */
[----:B------:R-:W-:-:S04]  /*5050*/  FMUL R11, R11, R106 ;  /* 0x0000006a0b0b7220 */ /* 0x000fc80000400000 */
[----:B------:R-:W-:Y:S01]  /*5060*/  FFMA R72, R72, R104, R11 ;  /* 0x0000006848487223 */ /* 0x000fe2000000000b */
[----:B0-----:R-:W-:-:S04]  /*5070*/  IMAD.WIDE.U32 R10, R4, 0xf0, R112 ;  /* 0x000000f0040a7825 */ /* 0x001fc800078e0070 */
[----:B------:R-:W-:Y:S01]  /*5080*/  F2FP.F16.F32.PACK_AB R72, RZ, R72 ;  /* 0x00000048ff48723e */ /* 0x000fe200000000ff */
[----:B------:R-:W-:Y:S02]  /*5090*/  IMAD.IADD R5, R5, 0x1, R11 ;  /* 0x0000000105057824 */ /* 0x000fe400078e020b */
[----:B------:R-:W-:-:S05]  /*50a0*/  IMAD.MOV.U32 R4, RZ, RZ, R10 ;  /* 0x000000ffff047224 */ /* 0x000fca00078e000a */
[----:B------:R0:W-:Y:S01]  /*50b0*/  @P5 STG.E.U16 desc[UR40][R4.64+0x20], R72 ;  /* 0x0000204804005986 */ /* 0x0001e2000c101528 */
[----:B------:R-:W-:Y:S05]  /*50c0*/  @!P4 BRA `(.L_x_79) ;  /* 0x000000000004c947 */ /* 0x000fea0003800000 */
[----:B------:R0:W5:Y:S02]  /*50d0*/  LDG.E.LTC128B.U16 R126, desc[UR40][R98.64+0x22] ;  /* 0x00002228627e7981 */ /* 0x000164000c1e1520 */
.L_x_79:
[----:B------:R-:W-:Y:S05]  /*50e0*/  BSYNC B1 ;  /* 0x0000000000017941 */ /* 0x000fea0003800000 */
.L_x_78:
        /* <DEDUP_REMOVED lines=9> */
.L_x_81:
[----:B------:R-:W-:Y:S05]  /*5180*/  BSYNC B1 ;  /* 0x0000000000017941 */ /* 0x000fea0003800000 */
.L_x_80:
[----:B-----5:R-:W-:Y:S01]  /*5190*/  HADD2.F32 R11, -RZ, R126.H0_H0 ;  /* 0x2000007eff0b7230 */ /* 0x020fe20000004100 */
[----:B------:R-:W-:Y:S01]  /*51a0*/  IADD3 R10, P4, R7, R10, RZ ;  /* 0x0000000a070a7210 */ /* 0x000fe20007f9e0ff */
[----:B------:R-:W-:Y:S01]  /*51b0*/  BSSY B1, `(.L_x_82) ;  /* 0x0000009000017945 */ /* 0x000fe20003800000 */
[----:B------:R-:W-:Y:S02]  /*51c0*/  ISETP.GT.AND P2, PT, R3, 0x88, P2 ;  /* 0x000000880300780c */ /* 0x000fe40001744270 */
[----:B------:R-:W-:-:S04]  /*51d0*/  FMUL R11, R11, R106 ;  /* 0x0000006a0b0b7220 */ /* 0x000fc80000400000 */
[----:B------:R-:W-:-:S05]  /*51e0*/  FFMA R11, R74, R104, R11 ;  /* 0x000000684a0b7223 */ /* 0x000fca000000000b */
[----:B------:R-:W-:Y:S01]  /*51f0*/  F2FP.F16.F32.PACK_AB R7, RZ, R11 ;  /* 0x0000000bff07723e */ /* 0x000fe200000000ff */
[----:B------:R-:W-:-:S05]  /*5200*/  IMAD.X R11, R107, 0x1, R5, P4 ;  /* 0x000000016b0b7824 */ /* 0x000fca00020e0605 */
[----:B------:R0:W-:Y:S01]  /*5210*/  @P3 STG.E.U16 desc[UR40][R10.64+0x20], R7 ;  /* 0x000020070a003986 */ /* 0x0001e2000c101528 */
[----:B------:R-:W-:Y:S05]  /*5220*/  @!P2 BRA `(.L_x_83) ;  /* 0x000000000004a947 */ /* 0x000fea0003800000 */
[----:B------:R0:W5:Y:S02]  /*5230*/  LDG.E.LTC128B.U16 R126, desc[UR40][R14.64+0x22] ;  /* 0x000022280e7e7981 */ /* 0x000164000c1e1520 */
.L_x_83:
[----:B------:R-:W-:Y:S05]  /*5240*/  BSYNC B1 ;  /* 0x0000000000017941 */ /* 0x000fea0003800000 */
.L_x_82:
        /* <DEDUP_REMOVED lines=9> */
.L_x_85:
[----:B------:R-:W-:Y:S05]  /*52e0*/  BSYNC B1 ;  /* 0x0000000000017941 */ /* 0x000fea0003800000 */
.L_x_84:
        /* <DEDUP_REMOVED lines=9> */
.L_x_87:
[----:B------:R-:W-:Y:S05]  /*5380*/  BSYNC B1 ;  /* 0x0000000000017941 */ /* 0x000fea0003800000 */
.L_x_86:
        /* <DEDUP_REMOVED lines=9> */
.L_x_89:
[----:B------:R-:W-:Y:S05]  /*5420*/  BSYNC B1 ;  /* 0x0000000000017941 */ /* 0x000fea0003800000 */
.L_x_88:
        /* <DEDUP_REMOVED lines=9> */
.L_x_91:
[----:B------:R-:W-:Y:S05]  /*54c0*/  BSYNC B1 ;  /* 0x0000000000017941 */ /* 0x000fea0003800000 */
.L_x_90:
        /* <DEDUP_REMOVED lines=10> */
.L_x_93:
[----:B------:R-:W-:Y:S05]  /*5570*/  BSYNC B1 ;  /* 0x0000000000017941 */ /* 0x000fea0003800000 */
.L_x_92:
        /* <DEDUP_REMOVED lines=10> */
.L_x_95:
[----:B------:R-:W-:Y:S05]  /*5620*/  BSYNC B1 ;  /* 0x0000000000017941 */ /* 0x000fea0003800000 */
.L_x_94:
        /* <DEDUP_REMOVED lines=9> */
.L_x_97:
[----:B------:R-:W-:Y:S05]  /*56c0*/  BSYNC B1 ;  /* 0x0000000000017941 */ /* 0x000fea0003800000 */
.L_x_96:
        /* <DEDUP_REMOVED lines=9> */
.L_x_99:
[----:B------:R-:W-:Y:S05]  /*5760*/  BSYNC B1 ;  /* 0x0000000000017941 */ /* 0x000fea0003800000 */
.L_x_98:
        /* <DEDUP_REMOVED lines=10> */
.L_x_101:
[----:B------:R-:W-:Y:S05]  /*5810*/  BSYNC B1 ;  /* 0x0000000000017941 */ /* 0x000fea0003800000 */
.L_x_100:
        /* <DEDUP_REMOVED lines=10> */
.L_x_103:
[----:B------:R-:W-:Y:S05]  /*58c0*/  BSYNC B1 ;  /* 0x0000000000017941 */ /* 0x000fea0003800000 */
.L_x_102:
        /* <DEDUP_REMOVED lines=9> */
.L_x_105:
[----:B------:R-:W-:Y:S05]  /*5960*/  BSYNC B1 ;  /* 0x0000000000017941 */ /* 0x000fea0003800000 */
.L_x_104:
        /* <DEDUP_REMOVED lines=9> */
.L_x_107:
[----:B------:R-:W-:Y:S05]  /*5a00*/  BSYNC B1 ;  /* 0x0000000000017941 */ /* 0x000fea0003800000 */
.L_x_106:
        /* <DEDUP_REMOVED lines=9> */
.L_x_109:
[----:B------:R-:W-:Y:S05]  /*5aa0*/  BSYNC B1 ;  /* 0x0000000000017941 */ /* 0x000fea0003800000 */
.L_x_108:
        /* <DEDUP_REMOVED lines=9> */
.L_x_111:
[----:B------:R-:W-:Y:S05]  /*5b40*/  BSYNC B1 ;  /* 0x0000000000017941 */ /* 0x000fea0003800000 */
.L_x_110:
        /* <DEDUP_REMOVED lines=9> */
.L_x_113:
[----:B------:R-:W-:Y:S05]  /*5be0*/  BSYNC B1 ;  /* 0x0000000000017941 */ /* 0x000fea0003800000 */
.L_x_112:
        /* <DEDUP_REMOVED lines=9> */
.L_x_115:
[----:B------:R-:W-:Y:S05]  /*5c80*/  BSYNC B1 ;  /* 0x0000000000017941 */ /* 0x000fea0003800000 */
.L_x_114:
        /* <DEDUP_REMOVED lines=9> */
.L_x_117:
[----:B------:R-:W-:Y:S05]  /*5d20*/  BSYNC B1 ;  /* 0x0000000000017941 */ /* 0x000fea0003800000 */
.L_x_116:
        /* <DEDUP_REMOVED lines=9> */
.L_x_119:
[----:B------:R-:W-:Y:S05]  /*5dc0*/  BSYNC B1 ;  /* 0x0000000000017941 */ /* 0x000fea0003800000 */
.L_x_118:
        /* <DEDUP_REMOVED lines=9> */
.L_x_121:
[----:B------:R-:W-:Y:S05]  /*5e60*/  BSYNC B1 ;  /* 0x0000000000017941 */ /* 0x000fea0003800000 */
.L_x_120:
        /* <DEDUP_REMOVED lines=9> */
.L_x_123:
[----:B------:R-:W-:Y:S05]  /*5f00*/  BSYNC B1 ;  /* 0x0000000000017941 */ /* 0x000fea0003800000 */
.L_x_122:
        /* <DEDUP_REMOVED lines=10> */
.L_x_125:
[----:B------:R-:W-:Y:S05]  /*5fb0*/  BSYNC B1 ;  /* 0x0000000000017941 */ /* 0x000fea0003800000 */
.L_x_124:
        /* <DEDUP_REMOVED lines=10> */
.L_x_127:
[----:B------:R-:W-:Y:S05]  /*6060*/  BSYNC B1 ;  /* 0x0000000000017941 */ /* 0x000fea0003800000 */
.L_x_126:
        /* <DEDUP_REMOVED lines=9> */
.L_x_129:
[----:B------:R-:W-:Y:S05]  /*6100*/  BSYNC B1 ;  /* 0x0000000000017941 */ /* 0x000fea0003800000 */
.L_x_128:
        /* <DEDUP_REMOVED lines=9> */
.L_x_131:
[----:B------:R-:W-:Y:S05]  /*61a0*/  BSYNC B1 ;  /* 0x0000000000017941 */ /* 0x000fea0003800000 */
.L_x_130:
        /* <DEDUP_REMOVED lines=10> */
.L_x_133:
[----:B------:R-:W-:Y:S05]  /*6250*/  BSYNC B1 ;  /* 0x0000000000017941 */ /* 0x000fea0003800000 */
.L_x_132:
        /* <DEDUP_REMOVED lines=10> */
.L_x_135:
[----:B------:R-:W-:Y:S05]  /*6300*/  BSYNC B1 ;  /* 0x0000000000017941 */ /* 0x000fea0003800000 */
.L_x_134:
        /* <DEDUP_REMOVED lines=9> */
.L_x_137:
[----:B------:R-:W-:Y:S05]  /*63a0*/  BSYNC B1 ;  /* 0x0000000000017941 */ /* 0x000fea0003800000 */
.L_x_136:
        /* <DEDUP_REMOVED lines=9> */
.L_x_139:
[----:B------:R-:W-:Y:S05]  /*6440*/  BSYNC B1 ;  /* 0x0000000000017941 */ /* 0x000fea0003800000 */
.L_x_138:
        /* <DEDUP_REMOVED lines=9> */
.L_x_141:
[----:B------:R-:W-:Y:S05]  /*64e0*/  BSYNC B1 ;  /* 0x0000000000017941 */ /* 0x000fea0003800000 */
.L_x_140:
        /* <DEDUP_REMOVED lines=9> */
.L_x_143:
[----:B------:R-:W-:Y:S05]  /*6580*/  BSYNC B1 ;  /* 0x0000000000017941 */ /* 0x000fea0003800000 */
.L_x_142:
        /* <DEDUP_REMOVED lines=9> */
.L_x_145:
[----:B------:R-:W-:Y:S05]  /*6620*/  BSYNC B1 ;  /* 0x0000000000017941 */ /* 0x000fea0003800000 */
.L_x_144:
        /* <DEDUP_REMOVED lines=9> */
.L_x_147:
[----:B------:R-:W-:Y:S05]  /*66c0*/  BSYNC B1 ;  /* 0x0000000000017941 */ /* 0x000fea0003800000 */
.L_x_146:
        /* <DEDUP_REMOVED lines=9> */
.L_x_149:
[----:B------:R-:W-:Y:S05]  /*6760*/  BSYNC B1 ;  /* 0x0000000000017941 */ /* 0x000fea0003800000 */
.L_x_148:
        /* <DEDUP_REMOVED lines=9> */
.L_x_151:
[----:B------:R-:W-:Y:S05]  /*6800*/  BSYNC B1 ;  /* 0x0000000000017941 */ /* 0x000fea0003800000 */
.L_x_150:
        /* <DEDUP_REMOVED lines=9> */
.L_x_153:
[----:B------:R-:W-:Y:S05]  /*68a0*/  BSYNC B1 ;  /* 0x0000000000017941 */ /* 0x000fea0003800000 */
.L_x_152:
        /* <DEDUP_REMOVED lines=9> */
.L_x_155:
[----:B------:R-:W-:Y:S05]  /*6940*/  BSYNC B1 ;  /* 0x0000000000017941 */ /* 0x000fea0003800000 */
.L_x_154:
        /* <DEDUP_REMOVED lines=10> */
.L_x_157:
[----:B------:R-:W-:Y:S05]  /*69f0*/  BSYNC B1 ;  /* 0x0000000000017941 */ /* 0x000fea0003800000 */
.L_x_156:
        /* <DEDUP_REMOVED lines=10> */
.L_x_159:
[----:B------:R-:W-:Y:S05]  /*6aa0*/  BSYNC B1 ;  /* 0x0000000000017941 */ /* 0x000fea0003800000 */
.L_x_158:
        /* <DEDUP_REMOVED lines=9> */
.L_x_161:
[----:B------:R-:W-:Y:S05]  /*6b40*/  BSYNC B1 ;  /* 0x0000000000017941 */ /* 0x000fea0003800000 */
.L_x_160:
        /* <DEDUP_REMOVED lines=9> */
.L_x_163:
[----:B------:R-:W-:Y:S05]  /*6be0*/  BSYNC B1 ;  /* 0x0000000000017941 */ /* 0x000fea0003800000 */
.L_x_162:
        /* <DEDUP_REMOVED lines=10> */
.L_x_165:
[----:B------:R-:W-:Y:S05]  /*6c90*/  BSYNC B1 ;  /* 0x0000000000017941 */ /* 0x000fea0003800000 */
.L_x_164:
        /* <DEDUP_REMOVED lines=10> */
.L_x_167:
[----:B------:R-:W-:Y:S05]  /*6d40*/  BSYNC B1 ;  /* 0x0000000000017941 */ /* 0x000fea0003800000 */
.L_x_166:
        /* <DEDUP_REMOVED lines=9> */
.L_x_169:
[----:B------:R-:W-:Y:S05]  /*6de0*/  BSYNC B1 ;  /* 0x0000000000017941 */ /* 0x000fea0003800000 */
.L_x_168:
        /* <DEDUP_REMOVED lines=9> */
.L_x_171:
[----:B------:R-:W-:Y:S05]  /*6e80*/  BSYNC B1 ;  /* 0x0000000000017941 */ /* 0x000fea0003800000 */
.L_x_170:
        /* <DEDUP_REMOVED lines=9> */
.L_x_173:
[----:B------:R-:W-:Y:S05]  /*6f20*/  BSYNC B1 ;  /* 0x0000000000017941 */ /* 0x000fea0003800000 */
.L_x_172:
        /* <DEDUP_REMOVED lines=9> */
.L_x_175:
[----:B------:R-:W-:Y:S05]  /*6fc0*/  BSYNC B1 ;  /* 0x0000000000017941 */ /* 0x000fea0003800000 */
.L_x_174:
        /* <DEDUP_REMOVED lines=9> */
.L_x_177:
[----:B------:R-:W-:Y:S05]  /*7060*/  BSYNC B1 ;  /* 0x0000000000017941 */ /* 0x000fea0003800000 */
.L_x_176:
        /* <DEDUP_REMOVED lines=9> */
.L_x_179:
[----:B------:R-:W-:Y:S05]  /*7100*/  BSYNC B1 ;  /* 0x0000000000017941 */ /* 0x000fea0003800000 */
.L_x_178:
        /* <DEDUP_REMOVED lines=9> */
.L_x_181:
[----:B------:R-:W-:Y:S05]  /*71a0*/  BSYNC B1 ;  /* 0x0000000000017941 */ /* 0x000fea0003800000 */
.L_x_180:
        /* <DEDUP_REMOVED lines=9> */
.L_x_183:
[----:B------:R-:W-:Y:S05]  /*7240*/  BSYNC B1 ;  /* 0x0000000000017941 */ /* 0x000fea0003800000 */
.L_x_182:
        /* <DEDUP_REMOVED lines=9> */
.L_x_185:
[----:B------:R-:W-:Y:S05]  /*72e0*/  BSYNC B1 ;  /* 0x0000000000017941 */ /* 0x000fea0003800000 */
.L_x_184:
        /* <DEDUP_REMOVED lines=9> */
.L_x_187:
[----:B------:R-:W-:Y:S05]  /*7380*/  BSYNC B1 ;  /* 0x0000000000017941 */ /* 0x000fea0003800000 */
.L_x_186:
[----:B------:R-:W-:Y:S05]  /*7390*/  @!P0 BRA `(.L_x_188) ;  /* 0x0000001400c08947 */ /* 0x000fea0003800000 */
[----:B-----5:R-:W-:-:S05]  /*73a0*/  HADD2.F32 R3, -RZ, R126.H0_H0 ;  /* 0x2000007eff037230 */ /* 0x020fca0000004100 */
[----:B------:R-:W-:-:S04]  /*73b0*/  FMUL R4, R3, R106 ;  /* 0x0000006a03047220 */ /* 0x000fc80000400000 */
[----:B------:R-:W-:-:S05]  /*73c0*/  FFMA R4, R31, R104, R4 ;  /* 0x000000681f047223 */ /* 0x000fca0000000004 */
[----:B------:R-:W-:-:S05]  /*73d0*/  F2FP.F16.F32.PACK_AB R4, RZ, R4 ;  /* 0x00000004ff04723e */ /* 0x000fca00000000ff */
[----:B------:R0:W-:Y:S01]  /*73e0*/  STG.E.U16 desc[UR40][R10.64+0x92], R4 ;  /* 0x000092040a007986 */ /* 0x0001e2000c101528 */
[----:B------:R-:W-:Y:S05]  /*73f0*/  BRA `(.L_x_188) ;  /* 0x0000001400a87947 */ /* 0x000fea0003800000 */
.L_x_33:
[----:B------:R-:W-:Y:S01]  /*7400*/  ULDC.64 UR4, c[0x0][0x5c0] ;  /* 0x0001700000047ab9 */ /* 0x000fe20000000a00 */
[-C--:B------:R-:W-:Y:S01]  /*7410*/  FMUL R96, R96, R104.reuse ;  /* 0x0000006860607220 */ /* 0x080fe20000400000 */
[----:B------:R-:W-:Y:S01]  /*7420*/  LEA R8, P2, R114, UR4, 0x1 ;  /* 0x0000000472087c11 */ /* 0x000fe2000f8408ff */
[----:B------:R-:W-:Y:S01]  /*7430*/  IMAD.SHL.U32 R105, R4, 0x10, RZ ;  /* 0x0000001004697824 */ /* 0x000fe200078e00ff */
[----:B------:R-:W-:Y:S01]  /*7440*/  ISETP.GT.AND P3, PT, R6, 0x1, PT ;  /* 0x000000010600780c */ /* 0x000fe20003f64270 */
[----:B------:R-:W-:Y:S01]  /*7450*/  FMUL R97, R97, R104 ;  /* 0x0000006861617220 */ /* 0x000fe20000400000 */
[----:B------:R-:W-:Y:S01]  /*7460*/  F2FP.F16.F32.PACK_AB R96, RZ, R96 ;  /* 0x00000060ff60723e */ /* 0x000fe200000000ff */
[-C--:B------:R-:W-:Y:S01]  /*7470*/  FMUL R99, R99, R104.reuse ;  /* 0x0000006863637220 */ /* 0x080fe20000400000 */
[----:B------:R-:W-:Y:S01]  /*7480*/  LEA.HI.X R9, R114, UR5, R107, 0x1, P2 ;  /* 0x0000000572097c11 */ /* 0x000fe200090f0c6b */
[-C--:B------:R-:W-:Y:S01]  /*7490*/  FMUL R98, R98, R104.reuse ;  /* 0x0000006862627220 */ /* 0x080fe20000400000 */
[----:B------:R-:W-:Y:S01]  /*74a0*/  ISETP.GT.AND P2, PT, R3, RZ, P3 ;  /* 0x000000ff0300720c */ /* 0x000fe20001f44270 */
[-C--:B------:R-:W-:Y:S01]  /*74b0*/  FMUL R101, R101, R104.reuse ;  /* 0x0000006865657220 */ /* 0x080fe20000400000 */
[----:B------:R-:W-:Y:S01]  /*74c0*/  SHF.L.U64.HI R7, R4, 0x4, R5 ;  /* 0x0000000404077819 */ /* 0x000fe20000010205 */
[----:B------:R-:W-:Y:S01]  /*74d0*/  @P1 STG.E.U16 desc[UR40][R8.64], R96 ;  /* 0x0000006008001986 */ /* 0x000fe2000c101528 */
[----:B------:R-:W-:Y:S01]  /*74e0*/  ISETP.GT.AND P1, PT, R3, 0x8, P3 ;  /* 0x000000080300780c */ /* 0x000fe20001f24270 */
[----:B------:R-:W-:Y:S01]  /*74f0*/  FMUL R100, R100, R104 ;  /* 0x0000006864647220 */ /* 0x000fe20000400000 */
[----:B------:R-:W-:Y:S01]  /*7500*/  IADD3 R10, P4, R105, R8, RZ ;  /* 0x00000008690a7210 */ /* 0x000fe20007f9e0ff */
[-C--:B------:R-:W-:Y:S01]  /*7510*/  FMUL R103, R103, R104.reuse ;  /* 0x0000006867677220 */ /* 0x080fe20000400000 */
[----:B------:R-:W-:Y:S01]  /*7520*/  F2FP.F16.F32.PACK_AB R97, RZ, R97 ;  /* 0x00000061ff61723e */ /* 0x000fe200000000ff */
[----:B------:R-:W-:Y:S01]  /*7530*/  FMUL R102, R102, R104 ;  /* 0x0000006866667220 */ /* 0x000fe20000400000 */
[----:B------:R-:W-:Y:S01]  /*7540*/  F2FP.F16.F32.PACK_AB R99, RZ, R99 ;  /* 0x00000063ff63723e */ /* 0x000fe200000000ff */
[----:B------:R-:W-:Y:S01]  /*7550*/  IMAD.X R11, R7, 0x1, R9, P4 ;  /* 0x00000001070b7824 */ /* 0x000fe200020e0609 */
[----:B------:R-:W-:Y:S01]  /*7560*/  ISETP.GT.AND P5, PT, R3, 0x8, P0 ;  /* 0x000000080300780c */ /* 0x000fe200007a4270 */
[----:B------:R0:W-:Y:S01]  /*7570*/  @P2 STG.E.U16 desc[UR40][R8.64+0x2], R97 ;  /* 0x0000026108002986 */ /* 0x0001e2000c101528 */
[----:B------:R-:W-:Y:S01]  /*7580*/  F2FP.F16.F32.PACK_AB R98, RZ, R98 ;  /* 0x00000062ff62723e */ /* 0x000fe200000000ff */
[----:B------:R-:W-:Y:S01]  /*7590*/  FMUL R88, R88, R104 ;  /* 0x0000006858587220 */ /* 0x000fe20000400000 */
[C---:B------:R-:W-:Y:S01]  /*75a0*/  ISETP.GT.AND P2, PT, R6.reuse, 0x8, PT ;  /* 0x000000080600780c */ /* 0x040fe20003f44270 */
[----:B------:R-:W-:Y:S01]  /*75b0*/  @P1 STG.E.U16 desc[UR40][R10.64+0x2], R99 ;  /* 0x000002630a001986 */ /* 0x000fe2000c101528 */
[----:B------:R-:W-:Y:S01]  /*75c0*/  ISETP.GT.AND P1, PT, R6, 0x9, PT ;  /* 0x000000090600780c */ /* 0x000fe20003f24270 */
[----:B------:R-:W-:Y:S01]  /*75d0*/  IMAD.WIDE.U32 R12, R4, 0xf0, R10 ;  /* 0x000000f0040c7825 */ /* 0x000fe200078e000a */
[----:B------:R-:W-:-:S03]  /*75e0*/  F2FP.F16.F32.PACK_AB R101, RZ, R101 ;  /* 0x00000065ff65723e */ /* 0x000fc600000000ff */
[-C--:B------:R-:W-:Y:S01]  /*75f0*/  FMUL R89, R89, R104.reuse ;  /* 0x0000006859597220 */ /* 0x080fe20000400000 */
[C---:B------:R-:W-:Y:S01]  /*7600*/  ISETP.GT.AND P4, PT, R3.reuse, RZ, P1 ;  /* 0x000000ff0300720c */ /* 0x040fe20000f84270 */
[----:B------:R-:W-:Y:S01]  /*7610*/  FMUL R90, R90, R104 ;  /* 0x000000685a5a7220 */ /* 0x000fe20000400000 */
[----:B------:R-:W-:Y:S01]  /*7620*/  F2FP.F16.F32.PACK_AB R100, RZ, R100 ;  /* 0x00000064ff64723e */ /* 0x000fe200000000ff */
[----:B------:R-:W-:Y:S01]  /*7630*/  @P5 STG.E.U16 desc[UR40][R10.64], R98 ;  /* 0x000000620a005986 */ /* 0x000fe2000c101528 */
[----:B------:R-:W-:Y:S01]  /*7640*/  ISETP.GT.AND P5, PT, R3, RZ, P2 ;  /* 0x000000ff0300720c */ /* 0x000fe200017a4270 */
[----:B0-----:R-:W-:Y:S01]  /*7650*/  IMAD R97, R5, 0xf0, RZ ;  /* 0x000000f005617824 */ /* 0x001fe200078e02ff */
[----:B------:R-:W-:Y:S01]  /*7660*/  F2FP.F16.F32.PACK_AB R103, RZ, R103 ;  /* 0x00000067ff67723e */ /* 0x000fe200000000ff */
[----:B------:R-:W-:Y:S01]  /*7670*/  FMUL R91, R91, R104 ;  /* 0x000000685b5b7220 */ /* 0x000fe20000400000 */
[----:B------:R-:W-:Y:S01]  /*7680*/  F2FP.F16.F32.PACK_AB R102, RZ, R102 ;  /* 0x00000066ff66723e */ /* 0x000fe200000000ff */
[----:B------:R-:W-:Y:S01]  /*7690*/  IMAD.IADD R13, R97, 0x1, R13 ;  /* 0x00000001610d7824 */ /* 0x000fe200078e020d */
[----:B------:R-:W-:Y:S01]  /*76a0*/  F2FP.F16.F32.PACK_AB R88, RZ, R88 ;  /* 0x00000058ff58723e */ /* 0x000fe200000000ff */
[-C--:B------:R-:W-:Y:S01]  /*76b0*/  FMUL R92, R92, R104.reuse ;  /* 0x000000685c5c7220 */ /* 0x080fe20000400000 */
[----:B------:R-:W-:Y:S01]  /*76c0*/  F2FP.F16.F32.PACK_AB R89, RZ, R89 ;  /* 0x00000059ff59723e */ /* 0x000fe200000000ff */
[----:B------:R-:W-:Y:S01]  /*76d0*/  @P4 STG.E.U16 desc[UR40][R8.64+0x12], R101 ;  /* 0x0000126508004986 */ /* 0x000fe2000c101528 */
[----:B------:R-:W-:Y:S01]  /*76e0*/  ISETP.GT.AND P4, PT, R3, 0x8, P1 ;  /* 0x000000080300780c */ /* 0x000fe20000f84270 */
[----:B------:R-:W-:Y:S01]  /*76f0*/  FMUL R93, R93, R104 ;  /* 0x000000685d5d7220 */ /* 0x000fe20000400000 */
[----:B------:R-:W-:Y:S01]  /*7700*/  F2FP.F16.F32.PACK_AB R90, RZ, R90 ;  /* 0x0000005aff5a723e */ /* 0x000fe200000000ff */
[----:B------:R-:W-:Y:S01]  /*7710*/  @P5 STG.E.U16 desc[UR40][R8.64+0x10], R100 ;  /* 0x0000106408005986 */ /* 0x000fe2000c101528 */
[----:B------:R-:W-:Y:S01]  /*7720*/  ISETP.GT.AND P5, PT, R3, 0x8, P2 ;  /* 0x000000080300780c */ /* 0x000fe200017a4270 */
[-C--:B------:R-:W-:Y:S01]  /*7730*/  FMUL R94, R94, R104.reuse ;  /* 0x000000685e5e7220 */ /* 0x080fe20000400000 */
[----:B------:R-:W-:Y:S01]  /*7740*/  F2FP.F16.F32.PACK_AB R91, RZ, R91 ;  /* 0x0000005bff5b723e */ /* 0x000fe200000000ff */
[----:B------:R-:W-:Y:S01]  /*7750*/  FMUL R95, R95, R104 ;  /* 0x000000685f5f7220 */ /* 0x000fe20000400000 */
[----:B------:R-:W-:Y:S01]  /*7760*/  F2FP.F16.F32.PACK_AB R92, RZ, R92 ;  /* 0x0000005cff5c723e */ /* 0x000fe200000000ff */
[-C--:B------:R-:W-:Y:S01]  /*7770*/  FMUL R81, R81, R104.reuse ;  /* 0x0000006851517220 */ /* 0x080fe20000400000 */
[----:B------:R-:W-:Y:S01]  /*7780*/  F2FP.F16.F32.PACK_AB R93, RZ, R93 ;  /* 0x0000005dff5d723e */ /* 0x000fe200000000ff */
[----:B------:R-:W-:Y:S01]  /*7790*/  FMUL R80, R80, R104 ;  /* 0x0000006850507220 */ /* 0x000fe20000400000 */
[----:B------:R-:W-:Y:S01]  /*77a0*/  F2FP.F16.F32.PACK_AB R94, RZ, R94 ;  /* 0x0000005eff5e723e */ /* 0x000fe200000000ff */
[----:B------:R-:W-:Y:S01]  /*77b0*/  @P4 STG.E.U16 desc[UR40][R10.64+0x12], R103 ;  /* 0x000012670a004986 */ /* 0x000fe2000c101528 */
[C---:B------:R-:W-:Y:S01]  /*77c0*/  ISETP.GT.AND P4, PT, R3.reuse, 0x80, P0 ;  /* 0x000000800300780c */ /* 0x040fe20000784270 */
[-C--:B------:R-:W-:Y:S01]  /*77d0*/  FMUL R82, R82, R104.reuse ;  /* 0x0000006852527220 */ /* 0x080fe20000400000 */
[C---:B------:R-:W-:Y:S01]  /*77e0*/  ISETP.GT.AND P0, PT, R3.reuse, 0x88, P0 ;  /* 0x000000880300780c */ /* 0x040fe20000704270 */
[----:B------:R-:W-:Y:S01]  /*77f0*/  @P5 STG.E.U16 desc[UR40][R10.64+0x10], R102 ;  /* 0x000010660a005986 */ /* 0x000fe2000c101528 */
[----:B------:R-:W-:Y:S01]  /*7800*/  ISETP.GT.AND P5, PT, R3, 0x80, P3 ;  /* 0x000000800300780c */ /* 0x000fe20001fa4270 */
[-C--:B------:R-:W-:Y:S01]  /*7810*/  FMUL R83, R83, R104.reuse ;  /* 0x0000006853537220 */ /* 0x080fe20000400000 */
[----:B------:R-:W-:Y:S01]  /*7820*/  ISETP.GT.AND P3, PT, R3, 0x88, P3 ;  /* 0x000000880300780c */ /* 0x000fe20001f64270 */
[-C--:B------:R-:W-:Y:S01]  /*7830*/  FMUL R84, R84, R104.reuse ;  /* 0x0000006854547220 */ /* 0x080fe20000400000 */
[----:B------:R-:W-:Y:S01]  /*7840*/  F2FP.F16.F32.PACK_AB R95, RZ, R95 ;  /* 0x0000005fff5f723e */ /* 0x000fe200000000ff */
[-C--:B------:R-:W-:Y:S01]  /*7850*/  FMUL R85, R85, R104.reuse ;  /* 0x0000006855557220 */ /* 0x080fe20000400000 */
[----:B------:R-:W-:Y:S01]  /*7860*/  F2FP.F16.F32.PACK_AB R81, RZ, R81 ;  /* 0x00000051ff51723e */ /* 0x000fe200000000ff */
[----:B------:R-:W-:Y:S01]  /*7870*/  FMUL R86, R86, R104 ;  /* 0x0000006856567220 */ /* 0x000fe20000400000 */
[----:B------:R-:W-:Y:S01]  /*7880*/  F2FP.F16.F32.PACK_AB R80, RZ, R80 ;  /* 0x00000050ff50723e */ /* 0x000fe200000000ff */
[----:B------:R0:W-:Y:S01]  /*7890*/  @P4 STG.E.U16 desc[UR40][R12.64], R88 ;  /* 0x000000580c004986 */ /* 0x0001e2000c101528 */
[----:B------:R-:W-:Y:S01]  /*78a0*/  IADD3 R14, P4, R105, R12, RZ ;  /* 0x0000000c690e7210 */ /* 0x000fe20007f9e0ff */
[----:B------:R-:W-:Y:S01]  /*78b0*/  FMUL R87, R87, R104 ;  /* 0x0000006857577220 */ /* 0x000fe20000400000 */
[----:B------:R-:W-:Y:S01]  /*78c0*/  F2FP.F16.F32.PACK_AB R82, RZ, R82 ;  /* 0x00000052ff52723e */ /* 0x000fe200000000ff */
[----:B------:R1:W-:Y:S01]  /*78d0*/  @P5 STG.E.U16 desc[UR40][R12.64+0x2], R89 ;  /* 0x000002590c005986 */ /* 0x0003e2000c101528 */
[----:B------:R-:W-:Y:S01]  /*78e0*/  ISETP.GT.AND P5, PT, R3, 0x80, P2 ;  /* 0x000000800300780c */ /* 0x000fe200017a4270 */
[----:B------:R-:W-:Y:S01]  /*78f0*/  IMAD.X R15, R7, 0x1, R13, P4 ;  /* 0x00000001070f7824 */ /* 0x000fe200020e060d */
[C---:B------:R-:W-:Y:S01]  /*7900*/  ISETP.GT.AND P4, PT, R3.reuse, 0x80, P1 ;  /* 0x000000800300780c */ /* 0x040fe20000f84270 */
[----:B------:R-:W-:Y:S01]  /*7910*/  FMUL R72, R72, R104 ;  /* 0x0000006848487220 */ /* 0x000fe20000400000 */
[----:B------:R-:W-:Y:S01]  /*7920*/  ISETP.GT.AND P1, PT, R3, 0x88, P1 ;  /* 0x000000880300780c */ /* 0x000fe20000f24270 */
[----:B------:R-:W-:Y:S01]  /*7930*/  IMAD.WIDE.U32 R4, R4, 0xf0, R10 ;  /* 0x000000f004047825 */ /* 0x000fe200078e000a */
[----:B------:R-:W-:Y:S01]  /*7940*/  @P0 STG.E.U16 desc[UR40][R14.64], R90 ;  /* 0x0000005a0e000986 */ /* 0x000fe2000c101528 */
[----:B------:R-:W-:-:S02]  /*7950*/  ISETP.GT.AND P0, PT, R6, 0x11, PT ;  /* 0x000000110600780c */ /* 0x000fc40003f04270 */
[----:B------:R-:W-:Y:S01]  /*7960*/  FMUL R73, R73, R104 ;  /* 0x0000006849497220 */ /* 0x000fe20000400000 */
[----:B------:R-:W-:Y:S01]  /*7970*/  F2FP.F16.F32.PACK_AB R83, RZ, R83 ;  /* 0x00000053ff53723e */ /* 0x000fe200000000ff */
[----:B------:R-:W-:Y:S01]  /*7980*/  IMAD.IADD R5, R97, 0x1, R5 ;  /* 0x0000000161057824 */ /* 0x000fe200078e0205 */
[----:B------:R-:W-:Y:S01]  /*7990*/  F2FP.F16.F32.PACK_AB R84, RZ, R84 ;  /* 0x00000054ff54723e */ /* 0x000fe200000000ff */
[----:B------:R-:W-:Y:S01]  /*79a0*/  FMUL R74, R74, R104 ;  /* 0x000000684a4a7220 */ /* 0x000fe20000400000 */
[--C-:B------:R-:W-:Y:S01]  /*79b0*/  @P5 IMAD.MOV.U32 R20, RZ, RZ, R12.reuse ;  /* 0x000000ffff145224 */ /* 0x100fe200078e000c */
[----:B------:R-:W-:Y:S01]  /*79c0*/  F2FP.F16.F32.PACK_AB R85, RZ, R85 ;  /* 0x00000055ff55723e */ /* 0x000fe200000000ff */
[--C-:B------:R-:W-:Y:S01]  /*79d0*/  @P5 IMAD.MOV.U32 R21, RZ, RZ, R13.reuse ;  /* 0x000000ffff155224 */ /* 0x100fe200078e000d */
[----:B------:R-:W-:Y:S01]  /*79e0*/  F2FP.F16.F32.PACK_AB R86, RZ, R86 ;  /* 0x00000056ff56723e */ /* 0x000fe200000000ff */
[----:B0-----:R-:W-:Y:S01]  /*79f0*/  @P4 IMAD.MOV.U32 R88, RZ, RZ, R12 ;  /* 0x000000ffff584224 */ /* 0x001fe200078e000c */
[----:B------:R-:W-:Y:S01]  /*7a00*/  F2FP.F16.F32.PACK_AB R87, RZ, R87 ;  /* 0x00000057ff57723e */ /* 0x000fe200000000ff */
[----:B-1----:R-:W-:Y:S01]  /*7a10*/  @P4 IMAD.MOV.U32 R89, RZ, RZ, R13 ;  /* 0x000000ffff594224 */ /* 0x002fe200078e000d */
[----:B------:R-:W-:Y:S01]  /*7a20*/  F2FP.F16.F32.PACK_AB R72, RZ, R72 ;  /* 0x00000048ff48723e */ /* 0x000fe200000000ff */
[--C-:B------:R-:W-:Y:S01]  /*7a30*/  @P3 IMAD.MOV.U32 R12, RZ, RZ, R14.reuse ;  /* 0x000000ffff0c3224 */ /* 0x100fe200078e000e */
[----:B------:R-:W-:Y:S01]  /*7a40*/  F2FP.F16.F32.PACK_AB R73, RZ, R73 ;  /* 0x00000049ff49723e */ /* 0x000fe200000000ff */
[--C-:B------:R-:W-:Y:S01]  /*7a50*/  @P3 IMAD.MOV.U32 R13, RZ, RZ, R15.reuse ;  /* 0x000000ffff0d3224 */ /* 0x100fe200078e000f */
[----:B------:R-:W-:Y:S01]  /*7a60*/  F2FP.F16.F32.PACK_AB R74, RZ, R74 ;  /* 0x0000004aff4a723e */ /* 0x000fe200000000ff */
[-C--:B------:R-:W-:Y:S01]  /*7a70*/  FMUL R75, R75, R104.reuse ;  /* 0x000000684b4b7220 */ /* 0x080fe20000400000 */
[-C--:B------:R-:W-:Y:S01]  /*7a80*/  FMUL R76, R76, R104.reuse ;  /* 0x000000684c4c7220 */ /* 0x080fe20000400000 */
[-C--:B------:R-:W-:Y:S01]  /*7a90*/  FMUL R77, R77, R104.reuse ;  /* 0x000000684d4d7220 */ /* 0x080fe20000400000 */
[----:B------:R0:W-:Y:S01]  /*7aa0*/  @P3 STG.E.U16 desc[UR40][R12.64+0x2], R91 ;  /* 0x0000025b0c003986 */ /* 0x0001e2000c101528 */
[----:B------:R-:W-:Y:S01]  /*7ab0*/  ISETP.GT.AND P3, PT, R3, 0x88, P2 ;  /* 0x000000880300780c */ /* 0x000fe20001764270 */
[-C--:B------:R-:W-:Y:S01]  /*7ac0*/  FMUL R79, R79, R104.reuse ;  /* 0x000000684f4f7220 */ /* 0x080fe20000400000 */
[----:B------:R-:W-:Y:S01]  /*7ad0*/  ISETP.GT.AND P2, PT, R6, 0x10, PT ;  /* 0x000000100600780c */ /* 0x000fe20003f44270 */
[----:B------:R-:W-:Y:S01]  /*7ae0*/  @P5 STG.E.U16 desc[UR40][R20.64+0x10], R92 ;  /* 0x0000105c14005986 */ /* 0x000fe2000c101528 */
[C---:B------:R-:W-:Y:S01]  /*7af0*/  ISETP.GT.AND P5, PT, R3.reuse, RZ, P0 ;  /* 0x000000ff0300720c */ /* 0x040fe200007a4270 */
[-C--:B------:R-:W-:Y:S01]  /*7b00*/  FMUL R78, R78, R104.reuse ;  /* 0x000000684e4e7220 */ /* 0x080fe20000400000 */
[----:B------:R-:W-:Y:S01]  /*7b10*/  F2FP.F16.F32.PACK_AB R75, RZ, R75 ;  /* 0x0000004bff4b723e */ /* 0x000fe200000000ff */
[----:B------:R-:W-:Y:S01]  /*7b20*/  @P4 STG.E.U16 desc[UR40][R88.64+0x12], R93 ;  /* 0x0000125d58004986 */ /* 0x000fe2000c101528 */
[----:B------:R-:W-:Y:S01]  /*7b30*/  ISETP.GT.AND P4, PT, R3, RZ, P2 ;  /* 0x000000ff0300720c */ /* 0x000fe20001784270 */
[----:B------:R-:W-:Y:S01]  /*7b40*/  FMUL R64, R64, R104 ;  /* 0x0000006840407220 */ /* 0x000fe20000400000 */
[----:B------:R-:W-:Y:S01]  /*7b50*/  F2FP.F16.F32.PACK_AB R76, RZ, R76 ;  /* 0x0000004cff4c723e */ /* 0x000fe200000000ff */
[----:B------:R-:W-:Y:S01]  /*7b60*/  FMUL R65, R65, R104 ;  /* 0x0000006841417220 */ /* 0x000fe20000400000 */
[----:B------:R-:W-:Y:S01]  /*7b70*/  F2FP.F16.F32.PACK_AB R77, RZ, R77 ;  /* 0x0000004dff4d723e */ /* 0x000fe200000000ff */
[----:B0-----:R-:W-:Y:S01]  /*7b80*/  @P3 IMAD.MOV.U32 R12, RZ, RZ, R14 ;  /* 0x000000ffff0c3224 */ /* 0x001fe200078e000e */
[----:B------:R-:W-:Y:S01]  /*7b90*/  F2FP.F16.F32.PACK_AB R79, RZ, R79 ;  /* 0x0000004fff4f723e */ /* 0x000fe200000000ff */
[----:B------:R-:W-:Y:S01]  /*7ba0*/  @P3 IMAD.MOV.U32 R13, RZ, RZ, R15 ;  /* 0x000000ffff0d3224 */ /* 0x000fe200078e000f */
[----:B------:R-:W-:Y:S01]  /*7bb0*/  F2FP.F16.F32.PACK_AB R78, RZ, R78 ;  /* 0x0000004eff4e723e */ /* 0x000fe200000000ff */
[-C--:B------:R-:W-:Y:S01]  /*7bc0*/  FMUL R67, R67, R104.reuse ;  /* 0x0000006843437220 */ /* 0x080fe20000400000 */
[----:B------:R-:W-:Y:S01]  /*7bd0*/  FMUL R66, R66, R104 ;  /* 0x0000006842427220 */ /* 0x000fe20000400000 */
[----:B------:R-:W-:Y:S01]  /*7be0*/  F2FP.F16.F32.PACK_AB R64, RZ, R64 ;  /* 0x00000040ff40723e */ /* 0x000fe200000000ff */
[----:B------:R0:W-:Y:S01]  /*7bf0*/  @P3 STG.E.U16 desc[UR40][R12.64+0x10], R94 ;  /* 0x0000105e0c003986 */ /* 0x0001e2000c101528 */
[----:B------:R-:W-:Y:S01]  /*7c00*/  ISETP.GT.AND P3, PT, R3, 0x8, P2 ;  /* 0x000000080300780c */ /* 0x000fe20001764270 */
[-C--:B------:R-:W-:Y:S01]  /*7c10*/  FMUL R68, R68, R104.reuse ;  /* 0x0000006844447220 */ /* 0x080fe20000400000 */
[----:B------:R-:W-:Y:S01]  /*7c20*/  F2FP.F16.F32.PACK_AB R65, RZ, R65 ;  /* 0x00000041ff41723e */ /* 0x000fe200000000ff */
[----:B------:R1:W-:Y:S01]  /*7c30*/  @P1 STG.E.U16 desc[UR40][R14.64+0x12], R95 ;  /* 0x0000125f0e001986 */ /* 0x0003e2000c101528 */
[----:B------:R-:W-:Y:S01]  /*7c40*/  ISETP.GT.AND P1, PT, R6, 0x18, PT ;  /* 0x000000180600780c */ /* 0x000fe20003f24270 */
[-C--:B------:R-:W-:Y:S01]  /*7c50*/  FMUL R69, R69, R104.reuse ;  /* 0x0000006845457220 */ /* 0x080fe20000400000 */
[----:B------:R-:W-:Y:S01]  /*7c60*/  F2FP.F16.F32.PACK_AB R67, RZ, R67 ;  /* 0x00000043ff43723e */ /* 0x000fe200000000ff */
[----:B------:R1:W-:Y:S01]  /*7c70*/  @P5 STG.E.U16 desc[UR40][R8.64+0x22], R81 ;  /* 0x0000225108005986 */ /* 0x0003e2000c101528 */
[C---:B------:R-:W-:Y:S01]  /*7c80*/  ISETP.GT.AND P5, PT, R3.reuse, 0x8, P0 ;  /* 0x000000080300780c */ /* 0x040fe200007a4270 */
[----:B------:R-:W-:Y:S01]  /*7c90*/  FMUL R70, R70, R104 ;  /* 0x0000006846467220 */ /* 0x000fe20000400000 */
[----:B------:R-:W-:Y:S01]  /*7ca0*/  F2FP.F16.F32.PACK_AB R66, RZ, R66 ;  /* 0x00000042ff42723e */ /* 0x000fe200000000ff */
[----:B------:R1:W-:Y:S01]  /*7cb0*/  @P4 STG.E.U16 desc[UR40][R8.64+0x20], R80 ;  /* 0x0000205008004986 */ /* 0x0003e2000c101528 */
[----:B------:R-:W-:Y:S01]  /*7cc0*/  ISETP.GT.AND P4, PT, R3, RZ, P1 ;  /* 0x000000ff0300720c */ /* 0x000fe20000f84270 */
[----:B------:R-:W-:Y:S01]  /*7cd0*/  FMUL R71, R71, R104 ;  /* 0x0000006847477220 */ /* 0x000fe20000400000 */
[----:B------:R-:W-:Y:S01]  /*7ce0*/  F2FP.F16.F32.PACK_AB R68, RZ, R68 ;  /* 0x00000044ff44723e */ /* 0x000fe200000000ff */
[----:B------:R1:W-:Y:S01]  /*7cf0*/  @P3 STG.E.U16 desc[UR40][R10.64+0x20], R82 ;  /* 0x000020520a003986 */ /* 0x0003e2000c101528 */
[----:B------:R-:W-:Y:S01]  /*7d00*/  ISETP.GT.AND P3, PT, R6, 0x19, PT ;  /* 0x000000190600780c */ /* 0x000fe20003f64270 */
[-C--:B------:R-:W-:Y:S01]  /*7d10*/  FMUL R56, R56, R104.reuse ;  /* 0x0000006838387220 */ /* 0x080fe20000400000 */
[----:B------:R-:W-:Y:S01]  /*7d20*/  F2FP.F16.F32.PACK_AB R69, RZ, R69 ;  /* 0x00000045ff45723e */ /* 0x000fe200000000ff */
[----:B------:R-:W-:Y:S01]  /*7d30*/  FMUL R57, R57, R104 ;  /* 0x0000006839397220 */ /* 0x000fe20000400000 */
[----:B------:R-:W-:Y:S01]  /*7d40*/  F2FP.F16.F32.PACK_AB R70, RZ, R70 ;  /* 0x00000046ff46723e */ /* 0x000fe200000000ff */
[----:B------:R1:W-:Y:S01]  /*7d50*/  @P5 STG.E.U16 desc[UR40][R10.64+0x22], R83 ;  /* 0x000022530a005986 */ /* 0x0003e2000c101528 */
[C---:B------:R-:W-:Y:S01]  /*7d60*/  ISETP.GT.AND P5, PT, R3.reuse, RZ, P3 ;  /* 0x000000ff0300720c */ /* 0x040fe20001fa4270 */
[-C--:B------:R-:W-:Y:S01]  /*7d70*/  FMUL R58, R58, R104.reuse ;  /* 0x000000683a3a7220 */ /* 0x080fe20000400000 */
[----:B------:R-:W-:Y:S01]  /*7d80*/  F2FP.F16.F32.PACK_AB R71, RZ, R71 ;  /* 0x00000047ff47723e */ /* 0x000fe200000000ff */
[----:B------:R1:W-:Y:S01]  /*7d90*/  @P4 STG.E.U16 desc[UR40][R8.64+0x30], R84 ;  /* 0x0000305408004986 */ /* 0x0003e2000c101528 */
[----:B------:R-:W-:Y:S01]  /*7da0*/  ISETP.GT.AND P4, PT, R3, 0x8, P1 ;  /* 0x000000080300780c */ /* 0x000fe20000f84270 */
[----:B------:R-:W-:Y:S01]  /*7db0*/  FMUL R59, R59, R104 ;  /* 0x000000683b3b7220 */ /* 0x000fe20000400000 */
[----:B------:R-:W-:Y:S01]  /*7dc0*/  F2FP.F16.F32.PACK_AB R56, RZ, R56 ;  /* 0x00000038ff38723e */ /* 0x000fe200000000ff */
[-C--:B------:R-:W-:Y:S01]  /*7dd0*/  FMUL R61, R61, R104.reuse ;  /* 0x000000683d3d7220 */ /* 0x080fe20000400000 */
[----:B------:R-:W-:Y:S01]  /*7de0*/  F2FP.F16.F32.PACK_AB R57, RZ, R57 ;  /* 0x00000039ff39723e */ /* 0x000fe200000000ff */
[----:B------:R-:W-:Y:S01]  /*7df0*/  FMUL R60, R60, R104 ;  /* 0x000000683c3c7220 */ /* 0x000fe20000400000 */
[----:B------:R-:W-:Y:S01]  /*7e00*/  F2FP.F16.F32.PACK_AB R58, RZ, R58 ;  /* 0x0000003aff3a723e */ /* 0x000fe200000000ff */
[-C--:B------:R-:W-:Y:S01]  /*7e10*/  FMUL R62, R62, R104.reuse ;  /* 0x000000683e3e7220 */ /* 0x080fe20000400000 */
[----:B------:R-:W-:Y:S01]  /*7e20*/  F2FP.F16.F32.PACK_AB R59, RZ, R59 ;  /* 0x0000003bff3b723e */ /* 0x000fe200000000ff */
[----:B------:R1:W-:Y:S01]  /*7e30*/  @P5 STG.E.U16 desc[UR40][R8.64+0x32], R85 ;  /* 0x0000325508005986 */ /* 0x0003e2000c101528 */
[----:B------:R-:W-:Y:S01]  /*7e40*/  ISETP.GT.AND P5, PT, R3, 0x8, P3 ;  /* 0x000000080300780c */ /* 0x000fe20001fa4270 */
[-C--:B------:R-:W-:Y:S01]  /*7e50*/  FMUL R63, R63, R104.reuse ;  /* 0x000000683f3f7220 */ /* 0x080fe20000400000 */
[----:B------:R-:W-:Y:S01]  /*7e60*/  F2FP.F16.F32.PACK_AB R61, RZ, R61 ;  /* 0x0000003dff3d723e */ /* 0x000fe200000000ff */
[----:B------:R1:W-:Y:S01]  /*7e70*/  @P4 STG.E.U16 desc[UR40][R10.64+0x30], R86 ;  /* 0x000030560a004986 */ /* 0x0003e2000c101528 */
[C---:B------:R-:W-:Y:S01]  /*7e80*/  ISETP.GT.AND P4, PT, R3.reuse, 0x80, P2 ;  /* 0x000000800300780c */ /* 0x040fe20001784270 */
[-C--:B------:R-:W-:Y:S01]  /*7e90*/  FMUL R48, R48, R104.reuse ;  /* 0x0000006830307220 */ /* 0x080fe20000400000 */
[----:B------:R-:W-:Y:S01]  /*7ea0*/  ISETP.GT.AND P2, PT, R3, 0x88, P2 ;  /* 0x000000880300780c */ /* 0x000fe20001744270 */
[----:B------:R-:W-:Y:S01]  /*7eb0*/  FMUL R49, R49, R104 ;  /* 0x0000006831317220 */ /* 0x000fe20000400000 */
[----:B------:R-:W-:Y:S01]  /*7ec0*/  F2FP.F16.F32.PACK_AB R60, RZ, R60 ;  /* 0x0000003cff3c723e */ /* 0x000fe200000000ff */
[----:B------:R-:W-:Y:S01]  /*7ed0*/  FMUL R51, R51, R104 ;  /* 0x0000006833337220 */ /* 0x000fe20000400000 */
[----:B------:R-:W-:Y:S01]  /*7ee0*/  F2FP.F16.F32.PACK_AB R62, RZ, R62 ;  /* 0x0000003eff3e723e */ /* 0x000fe200000000ff */
[----:B------:R-:W-:Y:S01]  /*7ef0*/  FMUL R50, R50, R104 ;  /* 0x0000006832327220 */ /* 0x000fe20000400000 */
[----:B------:R-:W-:Y:S01]  /*7f00*/  F2FP.F16.F32.PACK_AB R63, RZ, R63 ;  /* 0x0000003fff3f723e */ /* 0x000fe200000000ff */
[----:B------:R1:W-:Y:S01]  /*7f10*/  @P5 STG.E.U16 desc[UR40][R10.64+0x32], R87 ;  /* 0x000032570a005986 */ /* 0x0003e2000c101528 */
[----:B0-----:R-:W-:Y:S01]  /*7f20*/  IADD3 R12, P5, R105, R4, RZ ;  /* 0x00000004690c7210 */ /* 0x001fe20007fbe0ff */
[----:B------:R-:W-:Y:S01]  /*7f30*/  FMUL R52, R52, R104 ;  /* 0x0000006834347220 */ /* 0x000fe20000400000 */
[----:B------:R-:W-:Y:S01]  /*7f40*/  F2FP.F16.F32.PACK_AB R48, RZ, R48 ;  /* 0x00000030ff30723e */ /* 0x000fe200000000ff */
[----:B------:R1:W-:Y:S01]  /*7f50*/  @P4 STG.E.U16 desc[UR40][R4.64+0x20], R72 ;  /* 0x0000204804004986 */ /* 0x0003e2000c101528 */
[----:B------:R-:W-:Y:S01]  /*7f60*/  ISETP.GT.AND P4, PT, R3, 0x80, P0 ;  /* 0x000000800300780c */ /* 0x000fe20000784270 */
[----:B------:R-:W-:Y:S01]  /*7f70*/  IMAD.X R13, R7, 0x1, R5, P5 ;  /* 0x00000001070d7824 */ /* 0x000fe200028e0605 */
[----:B------:R-:W-:Y:S01]  /*7f80*/  ISETP.GT.AND P0, PT, R3, 0x88, P0 ;  /* 0x000000880300780c */ /* 0x000fe20000704270 */
[-C--:B------:R-:W-:Y:S01]  /*7f90*/  FMUL R53, R53, R104.reuse ;  /* 0x0000006835357220 */ /* 0x080fe20000400000 */
[----:B------:R-:W-:Y:S01]  /*7fa0*/  F2FP.F16.F32.PACK_AB R49, RZ, R49 ;  /* 0x00000031ff31723e */ /* 0x000fe200000000ff */
[-C--:B------:R-:W-:Y:S01]  /*7fb0*/  FMUL R54, R54, R104.reuse ;  /* 0x0000006836367220 */ /* 0x080fe20000400000 */
[----:B------:R-:W-:Y:S01]  /*7fc0*/  F2FP.F16.F32.PACK_AB R51, RZ, R51 ;  /* 0x00000033ff33723e */ /* 0x000fe200000000ff */
[----:B------:R-:W-:Y:S01]  /*7fd0*/  FMUL R55, R55, R104 ;  /* 0x0000006837377220 */ /* 0x000fe20000400000 */
[----:B------:R-:W-:Y:S01]  /*7fe0*/  F2FP.F16.F32.PACK_AB R50, RZ, R50 ;  /* 0x00000032ff32723e */ /* 0x000fe200000000ff */
[----:B------:R-:W-:Y:S01]  /*7ff0*/  FMUL R40, R40, R104 ;  /* 0x0000006828287220 */ /* 0x000fe20000400000 */
[----:B------:R-:W-:Y:S01]  /*8000*/  F2FP.F16.F32.PACK_AB R52, RZ, R52 ;  /* 0x00000034ff34723e */ /* 0x000fe200000000ff */
[-C--:B------:R-:W-:Y:S01]  /*8010*/  FMUL R41, R41, R104.reuse ;  /* 0x0000006829297220 */ /* 0x080fe20000400000 */
[----:B------:R-:W-:Y:S01]  /*8020*/  F2FP.F16.F32.PACK_AB R53, RZ, R53 ;  /* 0x00000035ff35723e */ /* 0x000fe200000000ff */
[----:B------:R1:W-:Y:S01]  /*8030*/  @P4 STG.E.U16 desc[UR40][R4.64+0x22], R73 ;  /* 0x0000224904004986 */ /* 0x0003e2000c101528 */
[C---:B------:R-:W-:Y:S01]  /*8040*/  ISETP.GT.AND P4, PT, R3.reuse, 0x80, P1 ;  /* 0x000000800300780c */ /* 0x040fe20000f84270 */
[-C--:B------:R-:W-:Y:S01]  /*8050*/  FMUL R42, R42, R104.reuse ;  /* 0x000000682a2a7220 */ /* 0x080fe20000400000 */
[C---:B------:R-:W-:Y:S01]  /*8060*/  ISETP.GT.AND P1, PT, R3.reuse, 0x88, P1 ;  /* 0x000000880300780c */ /* 0x040fe20000f24270 */
[----:B------:R1:W-:Y:S01]  /*8070*/  @P2 STG.E.U16 desc[UR40][R12.64+0x20], R74 ;  /* 0x0000204a0c002986 */ /* 0x0003e2000c101528 */
[----:B------:R-:W-:Y:S01]  /*8080*/  ISETP.GT.AND P2, PT, R3, 0x80, P3 ;  /* 0x000000800300780c */ /* 0x000fe20001f44270 */
[----:B------:R-:W-:Y:S01]  /*8090*/  FMUL R43, R43, R104 ;  /* 0x000000682b2b7220 */ /* 0x000fe20000400000 */
[----:B------:R-:W-:Y:S01]  /*80a0*/  ISETP.GT.AND P3, PT, R3, 0x88, P3 ;  /* 0x000000880300780c */ /* 0x000fe20001f64270 */
[----:B------:R1:W-:Y:S01]  /*80b0*/  @P0 STG.E.U16 desc[UR40][R12.64+0x22], R75 ;  /* 0x0000224b0c000986 */ /* 0x0003e2000c101528 */
[----:B------:R-:W-:Y:S01]  /*80c0*/  F2FP.F16.F32.PACK_AB R54, RZ, R54 ;  /* 0x00000036ff36723e */ /* 0x000fe200000000ff */
[-C--:B------:R-:W-:Y:S01]  /*80d0*/  FMUL R44, R44, R104.reuse ;  /* 0x000000682c2c7220 */ /* 0x080fe20000400000 */
[----:B------:R-:W-:Y:S01]  /*80e0*/  F2FP.F16.F32.PACK_AB R55, RZ, R55 ;  /* 0x00000037ff37723e */ /* 0x000fe200000000ff */
[----:B------:R-:W-:Y:S01]  /*80f0*/  FMUL R45, R45, R104 ;  /* 0x000000682d2d7220 */ /* 0x000fe20000400000 */
[----:B------:R-:W-:Y:S01]  /*8100*/  F2FP.F16.F32.PACK_AB R40, RZ, R40 ;  /* 0x00000028ff28723e */ /* 0x000fe200000000ff */
[----:B------:R1:W-:Y:S01]  /*8110*/  @P4 STG.E.U16 desc[UR40][R4.64+0x30], R76 ;  /* 0x0000304c04004986 */ /* 0x0003e2000c101528 */
[----:B------:R-:W-:Y:S01]  /*8120*/  F2FP.F16.F32.PACK_AB R41, RZ, R41 ;  /* 0x00000029ff29723e */ /* 0x000fe200000000ff */
[----:B------:R-:W-:Y:S01]  /*8130*/  FMUL R46, R46, R104 ;  /* 0x000000682e2e7220 */ /* 0x000fe20000400000 */
[----:B------:R-:W-:Y:S01]  /*8140*/  F2FP.F16.F32.PACK_AB R42, RZ, R42 ;  /* 0x0000002aff2a723e */ /* 0x000fe200000000ff */
[----:B------:R1:W-:Y:S01]  /*8150*/  @P2 STG.E.U16 desc[UR40][R4.64+0x32], R77 ;  /* 0x0000324d04002986 */ /* 0x0003e2000c101528 */
[C---:B------:R-:W-:Y:S01]  /*8160*/  ISETP.GT.AND P2, PT, R6.reuse, 0x21, PT ;  /* 0x000000210600780c */ /* 0x040fe20003f44270 */
[-C--:B------:R-:W-:Y:S01]  /*8170*/  FMUL R47, R47, R104.reuse ;  /* 0x000000682f2f7220 */ /* 0x080fe20000400000 */
[----:B------:R-:W-:Y:S01]  /*8180*/  F2FP.F16.F32.PACK_AB R43, RZ, R43 ;  /* 0x0000002bff2b723e */ /* 0x000fe200000000ff */
[----:B------:R1:W-:Y:S01]  /*8190*/  @P3 STG.E.U16 desc[UR40][R12.64+0x32], R79 ;  /* 0x0000324f0c003986 */ /* 0x0003e2000c101528 */
[----:B------:R-:W-:Y:S01]  /*81a0*/  ISETP.GT.AND P3, PT, R6, 0x20, PT ;  /* 0x000000200600780c */ /* 0x000fe20003f64270 */
[-C--:B------:R-:W-:Y:S01]  /*81b0*/  FMUL R32, R32, R104.reuse ;  /* 0x0000006820207220 */ /* 0x080fe20000400000 */
[C---:B------:R-:W-:Y:S01]  /*81c0*/  ISETP.GT.AND P4, PT, R3.reuse, RZ, P2 ;  /* 0x000000ff0300720c */ /* 0x040fe20001784270 */
[----:B------:R1:W-:Y:S01]  /*81d0*/  @P1 STG.E.U16 desc[UR40][R12.64+0x30], R78 ;  /* 0x0000304e0c001986 */ /* 0x0003e2000c101528 */
[----:B------:R-:W-:Y:S01]  /*81e0*/  ISETP.GT.AND P0, PT, R3, RZ, P3 ;  /* 0x000000ff0300720c */ /* 0x000fe20001f04270 */
[-C--:B------:R-:W-:Y:S01]  /*81f0*/  FMUL R33, R33, R104.reuse ;  /* 0x0000006821217220 */ /* 0x080fe20000400000 */
[C---:B------:R-:W-:Y:S01]  /*8200*/  ISETP.GT.AND P1, PT, R3.reuse, 0x8, P2 ;  /* 0x000000080300780c */ /* 0x040fe20001724270 */
[-C--:B------:R-:W-:Y:S01]  /*8210*/  FMUL R34, R34, R104.reuse ;  /* 0x0000006822227220 */ /* 0x080fe20000400000 */
[----:B------:R-:W-:Y:S01]  /*8220*/  ISETP.GT.AND P5, PT, R3, 0x8, P3 ;  /* 0x000000080300780c */ /* 0x000fe20001fa4270 */
[----:B------:R-:W-:Y:S01]  /*8230*/  FMUL R35, R35, R104 ;  /* 0x0000006823237220 */ /* 0x000fe20000400000 */
        /* <DEDUP_REMOVED lines=15> */
[----:B------:R-:W-:Y:S01]  /*8330*/  FMUL R24, R24, R104 ;  /* 0x0000006818187220 */ /* 0x000fe20000400000 */
[----:B------:R-:W-:Y:S01]  /*8340*/  F2FP.F16.F32.PACK_AB R34, RZ, R34 ;  /* 0x00000022ff22723e */ /* 0x000fe200000000ff */
[----:B------:R1:W-:Y:S01]  /*8350*/  @P5 STG.E.U16 desc[UR40][R10.64+0x40], R66 ;  /* 0x000040420a005986 */ /* 0x0003e2000c101528 */
[----:B------:R-:W-:Y:S01]  /*8360*/  ISETP.GT.AND P5, PT, R3, RZ, P0 ;  /* 0x000000ff0300720c */ /* 0x000fe200007a4270 */
[-C--:B------:R-:W-:Y:S01]  /*8370*/  FMUL R25, R25, R104.reuse ;  /* 0x0000006819197220 */ /* 0x080fe20000400000 */
[----:B------:R-:W-:Y:S01]  /*8380*/  ISETP.GT.AND P4, PT, R3, RZ, P1 ;  /* 0x000000ff0300720c */ /* 0x000fe20000f84270 */
        /* <DEDUP_REMOVED lines=12> */
[----:B------:R-:W-:Y:S01]  /*8450*/  FMUL R31, R31, R104 ;  /* 0x000000681f1f7220 */ /* 0x000fe20000400000 */
[----:B------:R-:W-:Y:S01]  /*8460*/  F2FP.F16.F32.PACK_AB R24, RZ, R24 ;  /* 0x00000018ff18723e */ /* 0x000fe200000000ff */
[----:B------:R1:W-:Y:S01]  /*8470*/  @P4 STG.E.U16 desc[UR40][R8.64+0x52], R69 ;  /* 0x0000524508004986 */ /* 0x0003e2000c101528 */
[----:B------:R-:W-:-:S02]  /*8480*/  ISETP.GT.AND P4, PT, R3, 0x8, P1 ;  /* 0x000000080300780c */ /* 0x000fc40000f84270 */
[----:B------:R-:W-:Y:S02]  /*8490*/  F2FP.F16.F32.PACK_AB R25, RZ, R25 ;  /* 0x00000019ff19723e */ /* 0x000fe400000000ff */
[----:B------:R-:W-:Y:S02]  /*84a0*/  F2FP.F16.F32.PACK_AB R26, RZ, R26 ;  /* 0x0000001aff1a723e */ /* 0x000fe400000000ff */
[----:B------:R-:W-:Y:S02]  /*84b0*/  F2FP.F16.F32.PACK_AB R27, RZ, R27 ;  /* 0x0000001bff1b723e */ /* 0x000fe400000000ff */
[----:B------:R-:W-:Y:S01]  /*84c0*/  F2FP.F16.F32.PACK_AB R28, RZ, R28 ;  /* 0x0000001cff1c723e */ /* 0x000fe200000000ff */
[----:B------:R1:W-:Y:S01]  /*84d0*/  @P5 STG.E.U16 desc[UR40][R10.64+0x50], R70 ;  /* 0x000050460a005986 */ /* 0x0003e2000c101528 */
[C---:B------:R-:W-:Y:S02]  /*84e0*/  ISETP.GT.AND P5, PT, R3.reuse, 0x80, P3 ;  /* 0x000000800300780c */ /* 0x040fe40001fa4270 */
[C---:B------:R-:W-:Y:S01]  /*84f0*/  ISETP.GT.AND P3, PT, R3.reuse, 0x88, P3 ;  /* 0x000000880300780c */ /* 0x040fe20001f64270 */
[----:B------:R1:W-:Y:S01]  /*8500*/  @P4 STG.E.U16 desc[UR40][R10.64+0x52], R71 ;  /* 0x000052470a004986 */ /* 0x0003e2000c101528 */
[----:B------:R-:W-:-:S02]  /*8510*/  ISETP.GT.AND P4, PT, R3, 0x80, P2 ;  /* 0x000000800300780c */ /* 0x000fc40001784270 */
[C---:B------:R-:W-:Y:S02]  /*8520*/  ISETP.GT.AND P2, PT, R3.reuse, 0x88, P2 ;  /* 0x000000880300780c */ /* 0x040fe40001744270 */
[----:B------:R-:W-:Y:S02]  /*8530*/  F2FP.F16.F32.PACK_AB R29, RZ, R29 ;  /* 0x0000001dff1d723e */ /* 0x000fe400000000ff */
[----:B------:R-:W-:Y:S02]  /*8540*/  F2FP.F16.F32.PACK_AB R30, RZ, R30 ;  /* 0x0000001eff1e723e */ /* 0x000fe400000000ff */
[----:B------:R-:W-:Y:S01]  /*8550*/  F2FP.F16.F32.PACK_AB R31, RZ, R31 ;  /* 0x0000001fff1f723e */ /* 0x000fe200000000ff */
[----:B------:R1:W-:Y:S04]  /*8560*/  @P5 STG.E.U16 desc[UR40][R4.64+0x40], R56 ;  /* 0x0000403804005986 */ /* 0x0003e8000c101528 */
[----:B------:R1:W-:Y:S01]  /*8570*/  @P4 STG.E.U16 desc[UR40][R4.64+0x42], R57 ;  /* 0x0000423904004986 */ /* 0x0003e2000c101528 */
[----:B------:R-:W-:-:S02]  /*8580*/  ISETP.GT.AND P4, PT, R3, 0x80, P0 ;  /* 0x000000800300780c */ /* 0x000fc40000784270 */
[C---:B------:R-:W-:Y:S01]  /*8590*/  ISETP.GT.AND P0, PT, R3.reuse, 0x88, P0 ;  /* 0x000000880300780c */ /* 0x040fe20000704270 */
[----:B------:R1:W-:Y:S01]  /*85a0*/  @P3 STG.E.U16 desc[UR40][R12.64+0x40], R58 ;  /* 0x0000403a0c003986 */ /* 0x0003e2000c101528 */
[C---:B------:R-:W-:Y:S02]  /*85b0*/  ISETP.GT.AND P3, PT, R3.reuse, 0x80, P1 ;  /* 0x000000800300780c */ /* 0x040fe40000f64270 */
[----:B------:R-:W-:Y:S01]  /*85c0*/  ISETP.GT.AND P1, PT, R3, 0x88, P1 ;  /* 0x000000880300780c */ /* 0x000fe20000f24270 */
[----:B------:R1:W-:Y:S01]  /*85d0*/  @P2 STG.E.U16 desc[UR40][R12.64+0x42], R59 ;  /* 0x0000423b0c002986 */ /* 0x0003e2000c101528 */
[----:B------:R-:W-:-:S05]  /*85e0*/  ISETP.GT.AND P2, PT, R6, 0x31, PT ;  /* 0x000000310600780c */ /* 0x000fca0003f44270 */
[----:B------:R1:W-:Y:S01]  /*85f0*/  @P4 STG.E.U16 desc[UR40][R4.64+0x50], R60 ;  /* 0x0000503c04004986 */ /* 0x0003e2000c101528 */
[----:B------:R-:W-:-:S03]  /*8600*/  ISETP.GT.AND P4, PT, R3, RZ, P2 ;  /* 0x000000ff0300720c */ /* 0x000fc60001784270 */
[----:B------:R1:W-:Y:S01]  /*8610*/  @P3 STG.E.U16 desc[UR40][R4.64+0x52], R61 ;  /* 0x0000523d04003986 */ /* 0x0003e2000c101528 */
[----:B------:R-:W-:-:S03]  /*8620*/  ISETP.GT.AND P3, PT, R6, 0x30, PT ;  /* 0x000000300600780c */ /* 0x000fc60003f64270 */
[----:B------:R1:W-:Y:S01]  /*8630*/  @P0 STG.E.U16 desc[UR40][R12.64+0x50], R62 ;  /* 0x0000503e0c000986 */ /* 0x0003e2000c101528 */
[C---:B------:R-:W-:Y:S02]  /*8640*/  ISETP.GT.AND P0, PT, R3.reuse, RZ, P3 ;  /* 0x000000ff0300720c */ /* 0x040fe40001f04270 */
[C---:B------:R-:W-:Y:S01]  /*8650*/  ISETP.GT.AND P5, PT, R3.reuse, 0x8, P3 ;  /* 0x000000080300780c */ /* 0x040fe20001fa4270 */
[----:B------:R1:W-:Y:S01]  /*8660*/  @P1 STG.E.U16 desc[UR40][R12.64+0x52], R63 ;  /* 0x0000523f0c001986 */ /* 0x0003e2000c101528 */
[----:B------:R-:W-:-:S03]  /*8670*/  ISETP.GT.AND P1, PT, R3, 0x8, P2 ;  /* 0x000000080300780c */ /* 0x000fc60001724270 */
[----:B------:R1:W-:Y:S06]  /*8680*/  @P4 STG.E.U16 desc[UR40][R8.64+0x62], R49 ;  /* 0x0000623108004986 */ /* 0x0003ec000c101528 */
[----:B------:R1:W-:Y:S01]  /*8690*/  @P0 STG.E.U16 desc[UR40][R8.64+0x60], R48 ;  /* 0x0000603008000986 */ /* 0x0003e2000c101528 */
[----:B------:R-:W-:-:S03]  /*86a0*/  ISETP.GT.AND P0, PT, R6, 0x38, PT ;  /* 0x000000380600780c */ /* 0x000fc60003f04270 */
[----:B------:R1:W-:Y:S01]  /*86b0*/  @P1 STG.E.U16 desc[UR40][R10.64+0x62], R51 ;  /* 0x000062330a001986 */ /* 0x0003e2000c101528 */
[----:B------:R-:W-:-:S03]  /*86c0*/  ISETP.GT.AND P1, PT, R6, 0x39, PT ;  /* 0x000000390600780c */ /* 0x000fc60003f24270 */
[----:B------:R1:W-:Y:S01]  /*86d0*/  @P5 STG.E.U16 desc[UR40][R10.64+0x60], R50 ;  /* 0x000060320a005986 */ /* 0x0003e2000c101528 */
[C---:B------:R-:W-:Y:S02]  /*86e0*/  ISETP.GT.AND P5, PT, R3.reuse, RZ, P0 ;  /* 0x000000ff0300720c */ /* 0x040fe400007a4270 */
[----:B------:R-:W-:-:S11]  /*86f0*/  ISETP.GT.AND P4, PT, R3, RZ, P1 ;  /* 0x000000ff0300720c */ /* 0x000fd60000f84270 */
[----:B------:R1:W-:Y:S01]  /*8700*/  @P5 STG.E.U16 desc[UR40][R8.64+0x70], R52 ;  /* 0x0000703408005986 */ /* 0x0003e2000c101528 */
[----:B------:R-:W-:-:S03]  /*8710*/  ISETP.GT.AND P5, PT, R3, 0x8, P0 ;  /* 0x000000080300780c */ /* 0x000fc600007a4270 */
[----:B------:R1:W-:Y:S01]  /*8720*/  @P4 STG.E.U16 desc[UR40][R8.64+0x72], R53 ;  /* 0x0000723508004986 */ /* 0x0003e2000c101528 */
[----:B------:R-:W-:-:S09]  /*8730*/  ISETP.GT.AND P4, PT, R3, 0x8, P1 ;  /* 0x000000080300780c */ /* 0x000fd20000f84270 */
[----:B------:R1:W-:Y:S01]  /*8740*/  @P5 STG.E.U16 desc[UR40][R10.64+0x70], R54 ;  /* 0x000070360a005986 */ /* 0x0003e2000c101528 */
[C---:B------:R-:W-:Y:S02]  /*8750*/  ISETP.GT.AND P5, PT, R3.reuse, 0x80, P3 ;  /* 0x000000800300780c */ /* 0x040fe40001fa4270 */
[C---:B------:R-:W-:Y:S01]  /*8760*/  ISETP.GT.AND P3, PT, R3.reuse, 0x88, P3 ;  /* 0x000000880300780c */ /* 0x040fe20001f64270 */
[----:B------:R1:W-:Y:S01]  /*8770*/  @P4 STG.E.U16 desc[UR40][R10.64+0x72], R55 ;  /* 0x000072370a004986 */ /* 0x0003e2000c101528 */
[C---:B------:R-:W-:Y:S02]  /*8780*/  ISETP.GT.AND P4, PT, R3.reuse, 0x80, P2 ;  /* 0x000000800300780c */ /* 0x040fe40001784270 */
[----:B------:R-:W-:-:S07]  /*8790*/  ISETP.GT.AND P2, PT, R3, 0x88, P2 ;  /* 0x000000880300780c */ /* 0x000fce0001744270 */
[----:B------:R1:W-:Y:S04]  /*87a0*/  @P5 STG.E.U16 desc[UR40][R4.64+0x60], R40 ;  /* 0x0000602804005986 */ /* 0x0003e8000c101528 */
[----:B------:R1:W-:Y:S01]  /*87b0*/  @P4 STG.E.U16 desc[UR40][R4.64+0x62], R41 ;  /* 0x0000622904004986 */ /* 0x0003e2000c101528 */
[C---:B------:R-:W-:Y:S02]  /*87c0*/  ISETP.GT.AND P4, PT, R3.reuse, 0x80, P0 ;  /* 0x000000800300780c */ /* 0x040fe40000784270 */
[C---:B------:R-:W-:Y:S01]  /*87d0*/  ISETP.GT.AND P0, PT, R3.reuse, 0x88, P0 ;  /* 0x000000880300780c */ /* 0x040fe20000704270 */
[----:B------:R1:W-:Y:S01]  /*87e0*/  @P3 STG.E.U16 desc[UR40][R12.64+0x60], R42 ;  /* 0x0000602a0c003986 */ /* 0x0003e2000c101528 */
[C---:B------:R-:W-:Y:S02]  /*87f0*/  ISETP.GT.AND P3, PT, R3.reuse, 0x80, P1 ;  /* 0x000000800300780c */ /* 0x040fe40000f64270 */
[----:B------:R-:W-:Y:S01]  /*8800*/  ISETP.GT.AND P1, PT, R3, 0x88, P1 ;  /* 0x000000880300780c */ /* 0x000fe20000f24270 */
[----:B------:R1:W-:Y:S06]  /*8810*/  @P2 STG.E.U16 desc[UR40][R12.64+0x62], R43 ;  /* 0x0000622b0c002986 */ /* 0x0003ec000c101528 */
[----:B------:R1:W-:Y:S04]  /*8820*/  @P4 STG.E.U16 desc[UR40][R4.64+0x70], R44 ;  /* 0x0000702c04004986 */ /* 0x0003e8000c101528 */
[----:B------:R1:W-:Y:S01]  /*8830*/  @P3 STG.E.U16 desc[UR40][R4.64+0x72], R45 ;  /* 0x0000722d04003986 */ /* 0x0003e2000c101528 */
[----:B------:R-:W-:-:S03]  /*8840*/  ISETP.GT.AND P3, PT, R6, 0x40, PT ;  /* 0x000000400600780c */ /* 0x000fc60003f64270 */
[----:B------:R1:W-:Y:S01]  /*8850*/  @P0 STG.E.U16 desc[UR40][R12.64+0x70], R46 ;  /* 0x0000702e0c000986 */ /* 0x0003e2000c101528 */
[----:B------:R-:W-:Y:S02]  /*8860*/  ISETP.GT.AND P0, PT, R6, 0x41, PT ;  /* 0x000000410600780c */ /* 0x000fe40003f04270 */
[C---:B------:R-:W-:Y:S01]  /*8870*/  ISETP.GT.AND P4, PT, R3.reuse, 0x8, P3 ;  /* 0x000000080300780c */ /* 0x040fe20001f84270 */
[----:B------:R1:W-:Y:S01]  /*8880*/  @P1 STG.E.U16 desc[UR40][R12.64+0x72], R47 ;  /* 0x0000722f0c001986 */ /* 0x0003e2000c101528 */
[C---:B------:R-:W-:Y:S02]  /*8890*/  ISETP.GT.AND P1, PT, R3.reuse, RZ, P3 ;  /* 0x000000ff0300720c */ /* 0x040fe40001f24270 */
[C---:B------:R-:W-:Y:S02]  /*88a0*/  ISETP.GT.AND P2, PT, R3.reuse, RZ, P0 ;  /* 0x000000ff0300720c */ /* 0x040fe40000744270 */
[----:B------:R-:W-:-:S09]  /*88b0*/  ISETP.GT.AND P5, PT, R3, 0x8, P0 ;  /* 0x000000080300780c */ /* 0x000fd200007a4270 */
[----:B------:R1:W-:Y:S01]  /*88c0*/  @P1 STG.E.U16 desc[UR40][R8.64+0x80], R32 ;  /* 0x0000802008001986 */ /* 0x0003e2000c101528 */
[----:B------:R-:W-:-:S03]  /*88d0*/  ISETP.GT.AND P1, PT, R6, 0x48, PT ;  /* 0x000000480600780c */ /* 0x000fc60003f24270 */
[----:B------:R1:W-:Y:S01]  /*88e0*/  @P2 STG.E.U16 desc[UR40][R8.64+0x82], R33 ;  /* 0x0000822108002986 */ /* 0x0003e2000c101528 */
[----:B------:R-:W-:-:S03]  /*88f0*/  ISETP.GT.AND P2, PT, R6, 0x49, PT ;  /* 0x000000490600780c */ /* 0x000fc60003f44270 */
[----:B------:R1:W-:Y:S01]  /*8900*/  @P4 STG.E.U16 desc[UR40][R10.64+0x80], R34 ;  /* 0x000080220a004986 */ /* 0x0003e2000c101528 */
[----:B------:R-:W-:-:S03]  /*8910*/  ISETP.GT.AND P4, PT, R3, RZ, P2 ;  /* 0x000000ff0300720c */ /* 0x000fc60001784270 */
[----:B------:R1:W-:Y:S01]  /*8920*/  @P5 STG.E.U16 desc[UR40][R10.64+0x82], R35 ;  /* 0x000082230a005986 */ /* 0x0003e2000c101528 */
[----:B------:R-:W-:-:S09]  /*8930*/  ISETP.GT.AND P5, PT, R3, RZ, P1 ;  /* 0x000000ff0300720c */ /* 0x000fd20000fa4270 */
        /* <DEDUP_REMOVED lines=10> */
[----:B------:R1:W-:Y:S01]  /*89e0*/  @P4 STG.E.U16 desc[UR40][R4.64+0x80], R24 ;  /* 0x0000801804004986 */ /* 0x0003e2000c101528 */
[C---:B------:R-:W-:Y:S02]  /*89f0*/  ISETP.GT.AND P4, PT, R3.reuse, 0x80, P1 ;  /* 0x000000800300780c */ /* 0x040fe40000f84270 */
[C---:B------:R-:W-:Y:S01]  /*8a00*/  ISETP.GT.AND P1, PT, R3.reuse, 0x88, P1 ;  /* 0x000000880300780c */ /* 0x040fe20000f24270 */
[----:B------:R1:W-:Y:S01]  /*8a10*/  @P5 STG.E.U16 desc[UR40][R4.64+0x82], R25 ;  /* 0x0000821904005986 */ /* 0x0003e2000c101528 */
[C---:B------:R-:W-:Y:S02]  /*8a20*/  ISETP.GT.AND P5, PT, R3.reuse, 0x80, P2 ;  /* 0x000000800300780c */ /* 0x040fe400017a4270 */
[----:B------:R-:W-:Y:S01]  /*8a30*/  ISETP.GT.AND P2, PT, R3, 0x88, P2 ;  /* 0x000000880300780c */ /* 0x000fe20001744270 */
[----:B------:R1:W-:Y:S04]  /*8a40*/  @P3 STG.E.U16 desc[UR40][R12.64+0x80], R26 ;  /* 0x0000801a0c003986 */ /* 0x0003e8000c101528 */
[----:B------:R1:W-:Y:S04]  /*8a50*/  @P0 STG.E.U16 desc[UR40][R12.64+0x82], R27 ;  /* 0x0000821b0c000986 */ /* 0x0003e8000c101528 */
[----:B------:R1:W-:Y:S04]  /*8a60*/  @P4 STG.E.U16 desc[UR40][R4.64+0x90], R28 ;  /* 0x0000901c04004986 */ /* 0x0003e8000c101528 */
[----:B------:R1:W-:Y:S04]  /*8a70*/  @P5 STG.E.U16 desc[UR40][R4.64+0x92], R29 ;  /* 0x0000921d04005986 */ /* 0x0003e8000c101528 */
[----:B------:R1:W-:Y:S04]  /*8a80*/  @P1 STG.E.U16 desc[UR40][R12.64+0x90], R30 ;  /* 0x0000901e0c001986 */ /* 0x0003e8000c101528 */
[----:B------:R1:W-:Y:S02]  /*8a90*/  @P2 STG.E.U16 desc[UR40][R12.64+0x92], R31 ;  /* 0x0000921f0c002986 */ /* 0x0003e4000c101528 */
.L_x_188:
[----:B------:R-:W-:Y:S05]  /*8aa0*/  BSYNC B0 ;  /* 0x0000000000007941 */ /* 0x000fea0003800000 */
.L_x_32:
[----:B------:R-:W-:Y:S01]  /*8ab0*/  ULDC UR4, c[0x0][0xc] ;  /* 0x0000030000047ab9 */ /* 0x000fe20000000800 */
[----:B------:R-:W-:Y:S01]  /*8ac0*/  ULDC UR5, c[0x0][0x10] ;  /* 0x0000040000057ab9 */ /* 0x000fe20000000800 */
[----:B------:R-:W2:Y:S01]  /*8ad0*/  LDC R3, c[0x0][0x14] ;  /* 0x00000500ff037b82 */ /* 0x000ea20000000800 */
[----:B------:R-:W-:Y:S01]  /*8ae0*/  UIMAD.WIDE.U32 UR4, UR4, UR5, URZ ;  /* 0x00000005040472a5 */ /* 0x000fe2000f8e003f */
[----:B------:R-:W-:Y:S02]  /*8af0*/  IMAD.MOV.U32 R108, RZ, RZ, -0x1 ;  /* 0xffffffffff6c7424 */ /* 0x000fe400078e00ff */
[----:B------:R-:W-:-:S03]  /*8b00*/  IMAD.MOV.U32 R105, RZ, RZ, -0x1 ;  /* 0xffffffffff697424 */ /* 0x000fc600078e00ff */
[----:B--2---:R-:W-:-:S04]  /*8b10*/  IMAD.WIDE.U32 R16, R3, UR4, R16 ;  /* 0x0000000403107c25 */ /* 0x004fc8000f8e0010 */
[----:B------:R-:W-:Y:S01]  /*8b20*/  IMAD R3, R3, UR5, RZ ;  /* 0x0000000503037c24 */ /* 0x000fe2000f8e02ff */
[----:B------:R-:W-:Y:S02]  /*8b30*/  ULDC.64 UR4, c[0x0][0x650] ;  /* 0x0001940000047ab9 */ /* 0x000fe40000000a00 */
[----:B------:R-:W-:Y:S01]  /*8b40*/  ISETP.GE.U32.AND P0, PT, R16, UR4, PT ;  /* 0x0000000410007c0c */ /* 0x000fe2000bf06070 */
[--C-:B------:R-:W-:Y:S01]  /*8b50*/  IMAD.IADD R17, R17, 0x1, R3.reuse ;  /* 0x0000000111117824 */ /* 0x100fe200078e0203 */
[----:B------:R-:W-:-:S04]  /*8b60*/  PRMT R3, RZ, 0x7610, R3 ;  /* 0x00007610ff037816 */ /* 0x000fc80000000003 */
[----:B------:R-:W-:-:S13]  /*8b70*/  ISETP.GE.U32.AND.EX P0, PT, R17, UR5, PT, P0 ;  /* 0x0000000511007c0c */ /* 0x000fda000bf06100 */
[----:B------:R-:W-:Y:S05]  /*8b80*/  @P0 BRA `(.L_x_189) ;  /* 0x0000000400640947 */ /* 0x000fea0003800000 */
[----:B-1-34-:R-:W1:Y:S01]  /*8b90*/  S2R R12, SR_CTAID.X ;  /* 0x00000000000c7919 */ /* 0x01ae620000002500 */
[----:B0-----:R-:W0:Y:S01]  /*8ba0*/  LDC.64 R10, c[0x0][0x628] ;  /* 0x00018a00ff0a7b82 */ /* 0x001e220000000a00 */
[----:B------:R-:W-:Y:S01]  /*8bb0*/  ULDC UR4, c[0x0][0x150] ;  /* 0x0000540000047ab9 */ /* 0x000fe20000000800 */
[----:B------:R-:W-:Y:S01]  /*8bc0*/  IMAD.MOV.U32 R8, RZ, RZ, R16 ;  /* 0x000000ffff087224 */ /* 0x000fe200078e0010 */
[----:B------:R-:W2:Y:S01]  /*8bd0*/  S2R R24, SR_CTAID.Y ;  /* 0x0000000000187919 */ /* 0x000ea20000002600 */
[----:B------:R-:W-:-:S04]  /*8be0*/  IMAD.MOV.U32 R9, RZ, RZ, R17 ;  /* 0x000000ffff097224 */ /* 0x000fc800078e0011 */
[----:B------:R-:W3:Y:S08]  /*8bf0*/  LDC R21, c[0x0][0x144] ;  /* 0x00005100ff157b82 */ /* 0x000ef00000000800 */
[----:B------:R-:W4:Y:S08]  /*8c00*/  LDC R0, c[0x0][0x630] ;  /* 0x00018c00ff007b82 */ /* 0x000f300000000800 */
[----:B------:R-:W2:Y:S01]  /*8c10*/  LDC.64 R14, c[0x0][0x620] ;  /* 0x00018800ff0e7b82 */ /* 0x000ea20000000a00 */
[----:B0-----:R-:W-:-:S04]  /*8c20*/  ISETP.NE.U32.AND P0, PT, R10, RZ, PT ;  /* 0x000000ff0a00720c */ /* 0x001fc80003f05070 */
[----:B------:R-:W-:Y:S02]  /*8c30*/  ISETP.NE.AND.EX P0, PT, R11, RZ, PT, P0 ;  /* 0x000000ff0b00720c */ /* 0x000fe40003f05300 */
[----:B-1----:R-:W-:-:S05]  /*8c40*/  I2FP.F32.U32 R3, R12 ;  /* 0x0000000c00037245 */ /* 0x002fca0000201000 */
[----:B------:R-:W-:-:S04]  /*8c50*/  FMUL R3, R3, UR4 ;  /* 0x0000000403037c20 */ /* 0x000fc80008400000 */
[----:B------:R0:W1:Y:S02]  /*8c60*/  F2I.U32.TRUNC.NTZ R20, R3 ;  /* 0x0000000300147305 */ /* 0x000064000020f000 */
[----:B---34-:R-:W-:Y:S05]  /*8c70*/  @!P0 BRA `(.L_x_190) ;  /* 0x0000000000288947 */ /* 0x018fea0003800000 */
[----:B0-----:R-:W0:Y:S02]  /*8c80*/  LDC R3, c[0x0][0x634] ;  /* 0x00018d00ff037b82 */ /* 0x001e240000000800 */
        /* <DEDUP_REMOVED lines=9> */
.L_x_190:
[----:B------:R-:W3:Y:S01]  /*8d20*/  LDC.64 R28, c[0x0][0x640] ;  /* 0x00019000ff1c7b82 */ /* 0x000ee20000000a00 */
[-CC-:B------:R-:W-:Y:S01]  /*8d30*/  SHF.R.U64 R105, R8, R0.reuse, R9.reuse ;  /* 0x0000000008697219 */ /* 0x180fe20000001209 */
[----:B-1----:R-:W-:Y:S01]  /*8d40*/  IMAD.MOV R20, RZ, RZ, -R20 ;  /* 0x000000ffff147224 */ /* 0x002fe200078e0a14 */
[----:B------:R-:W-:Y:S01]  /*8d50*/  SHF.R.U32.HI R0, RZ, R0, R9 ;  /* 0x00000000ff007219 */ /* 0x000fe20000011609 */
[----:B------:R-:W-:Y:S01]  /*8d60*/  ULDC UR4, c[0x0][0x154] ;  /* 0x0000550000047ab9 */ /* 0x000fe20000000800 */
[----:B0-----:R-:W-:Y:S01]  /*8d70*/  IADD3 R3, P0, RZ, -R105, RZ ;  /* 0x80000069ff037210 */ /* 0x001fe20007f1e0ff */
[----:B------:R-:W-:Y:S02]  /*8d80*/  IMAD R21, R21, R20, R12 ;  /* 0x0000001415157224 */ /* 0x000fe400078e020c */
[----:B------:R-:W0:Y:S01]  /*8d90*/  LDC R6, c[0x0][0x618] ;  /* 0x00018600ff067b82 */ /* 0x000e220000000800 */
[----:B------:R-:W-:Y:S02]  /*8da0*/  IMAD.MOV.U32 R7, RZ, RZ, 0x1 ;  /* 0x00000001ff077424 */ /* 0x000fe400078e00ff */
[----:B------:R-:W-:-:S04]  /*8db0*/  IMAD.X R5, RZ, RZ, ~R0, P0 ;  /* 0x000000ffff057224 */ /* 0x000fc800000e0e00 */
[-C--:B--2---:R-:W-:Y:S01]  /*8dc0*/  IMAD R0, R5, R14.reuse, RZ ;  /* 0x0000000e05007224 */ /* 0x084fe200078e02ff */
[----:B------:R-:W1:Y:S01]  /*8dd0*/  LDC R8, c[0x0][0x608] ;  /* 0x00018200ff087b82 */ /* 0x000e620000000800 */
[----:B------:R-:W-:-:S04]  /*8de0*/  IMAD.WIDE.U32 R4, R3, R14, R16 ;  /* 0x0000000e03047225 */ /* 0x000fc800078e0010 */
[----:B------:R-:W-:Y:S01]  /*8df0*/  IMAD R3, R3, R15, R0 ;  /* 0x0000000f03037224 */ /* 0x000fe200078e0200 */
[----:B------:R-:W-:Y:S02]  /*8e00*/  I2FP.F32.U32 R0, R24 ;  /* 0x0000001800007245 */ /* 0x000fe40000201000 */
[----:B------:R-:W2:Y:S01]  /*8e10*/  LDC R26, c[0x0][0x658] ;  /* 0x00019600ff1a7b82 */ /* 0x000ea20000000800 */
[----:B------:R-:W-:Y:S01]  /*8e20*/  IMAD.IADD R3, R5, 0x1, R3 ;  /* 0x0000000105037824 */ /* 0x000fe200078e0203 */
[----:B---3--:R-:W-:Y:S01]  /*8e30*/  ISETP.NE.U32.AND P0, PT, R28, RZ, PT ;  /* 0x000000ff1c00720c */ /* 0x008fe20003f05070 */
[----:B------:R-:W-:Y:S01]  /*8e40*/  FMUL R0, R0, UR4 ;  /* 0x0000000400007c20 */ /* 0x000fe20008400000 */
[----:B------:R-:W-:Y:S02]  /*8e50*/  IMAD.MOV.U32 R5, RZ, RZ, -0x1 ;  /* 0xffffffffff057424 */ /* 0x000fe400078e00ff */
[----:B------:R-:W-:Y:S01]  /*8e60*/  ISETP.NE.AND.EX P0, PT, R29, RZ, PT, P0 ;  /* 0x000000ff1d00720c */ /* 0x000fe20003f05300 */
[----:B------:R3:W4:Y:S01]  /*8e70*/  F2I.U32.TRUNC.NTZ R13, R0 ;  /* 0x00000000000d7305 */ /* 0x000722000020f000 */
[----:B------:R-:W3:Y:S01]  /*8e80*/  LDC R15, c[0x0][0x148] ;  /* 0x00005200ff0f7b82 */ /* 0x000ee20000000800 */
[----:B0-----:R-:W-:-:S02]  /*8e90*/  SHF.R.U64 R12, R4, R6, R3 ;  /* 0x00000006040c7219 */ /* 0x001fc40000001203 */
[----:B------:R-:W-:-:S05]  /*8ea0*/  SHF.R.U32.HI R3, RZ, R6, R3 ;  /* 0x00000006ff037219 */ /* 0x000fca0000011603 */
[----:B------:R-:W0:Y:S01]  /*8eb0*/  LDC R20, c[0x0][0x600] ;  /* 0x00018000ff147b82 */ /* 0x000e220000000800 */
[-CC-:B-1----:R-:W-:Y:S02]  /*8ec0*/  SHF.R.U64 R10, R12, R8.reuse, R3.reuse ;  /* 0x000000080c0a7219 */ /* 0x182fe40000001203 */
[----:B------:R-:W-:-:S05]  /*8ed0*/  SHF.R.U32.HI R3, RZ, R8, R3 ;  /* 0x00000008ff037219 */ /* 0x000fca0000011603 */
[----:B------:R-:W1:Y:S01]  /*8ee0*/  LDC R27, c[0x0][0x648] ;  /* 0x00019200ff1b7b82 */ /* 0x000e620000000800 */
[-C--:B--2---:R-:W-:Y:S02]  /*8ef0*/  SHF.L.U32 R4, R5, R26.reuse, RZ ;  /* 0x0000001a05047219 */ /* 0x084fe400000006ff */
[-CC-:B------:R-:W-:Y:S02]  /*8f00*/  SHF.R.U64 R14, R10, R26.reuse, R3.reuse ;  /* 0x0000001a0a0e7219 */ /* 0x180fe40000001203 */
[----:B------:R-:W-:Y:S02]  /*8f10*/  SHF.R.U32.HI R5, RZ, R26, R3 ;  /* 0x0000001aff057219 */ /* 0x000fe40000011603 */
[----:B------:R-:W-:Y:S01]  /*8f20*/  LOP3.LUT R25, RZ, R4, RZ, 0x33, !PT ;  /* 0x00000004ff197212 */ /* 0x000fe200078e33ff */
[----:B------:R-:W2:Y:S01]  /*8f30*/  LDC R30, c[0x0][0x638] ;  /* 0x00018e00ff1e7b82 */ /* 0x000ea20000000800 */
[----:B------:R-:W-:Y:S01]  /*8f40*/  SHF.L.U32 R26, R7, R26, RZ ;  /* 0x0000001a071a7219 */ /* 0x000fe200000006ff */
[----:B------:R-:W-:-:S06]  /*8f50*/  IMAD.MOV.U32 R4, RZ, RZ, R14 ;  /* 0x000000ffff047224 */ /* 0x000fcc00078e000e */
[----:B------:R-:W0:Y:S01]  /*8f60*/  LDC R31, c[0x0][0x610] ;  /* 0x00018400ff1f7b82 */ /* 0x000e220000000800 */
[----:B----4-:R-:W-:Y:S05]  /*8f70*/  @!P0 BRA `(.L_x_191) ;  /* 0x0000000000288947 */ /* 0x010fea0003800000 */
        /* <DEDUP_REMOVED lines=10> */
.L_x_191:
[----:B------:R-:W-:Y:S01]  /*9020*/  ISETP.NE.AND P0, PT, R2, 0x1, PT ;  /* 0x000000010200780c */ /* 0x000fe20003f05270 */
[----:B0-----:R-:W-:Y:S01]  /*9030*/  VIADD R7, R20, 0xffffffff ;  /* 0xffffffff14077836 */ /* 0x001fe20000000000 */
[----:B-1-3--:R-:W-:Y:S01]  /*9040*/  SHF.R.U64 R0, R4, R27, R5 ;  /* 0x0000001b04007219 */ /* 0x00afe20000001205 */
[----:B------:R-:W-:Y:S01]  /*9050*/  IMAD.MOV R13, RZ, RZ, -R13 ;  /* 0x000000ffff0d7224 */ /* 0x000fe200078e0a0d */
[----:B------:R-:W-:Y:S01]  /*9060*/  LOP3.LUT R5, R10, R25, RZ, 0xc0, !PT ;  /* 0x000000190a057212 */ /* 0x000fe200078ec0ff */
[----:B------:R-:W-:Y:S01]  /*9070*/  IMAD.MOV.U32 R4, RZ, RZ, 0x1 ;  /* 0x00000001ff047424 */ /* 0x000fe200078e00ff */
[----:B------:R-:W-:Y:S01]  /*9080*/  LOP3.LUT R12, R12, R7, RZ, 0xc0, !PT ;  /* 0x000000070c0c7212 */ /* 0x000fe200078ec0ff */
[----:B------:R-:W-:Y:S02]  /*9090*/  IMAD.MOV R3, RZ, RZ, -R0 ;  /* 0x000000ffff037224 */ /* 0x000fe400078e0a00 */
[----:B------:R-:W-:Y:S02]  /*90a0*/  IMAD R0, R26, R0, R5 ;  /* 0x000000001a007224 */ /* 0x000fe400078e0205 */
[----:B--2---:R-:W-:-:S02]  /*90b0*/  IMAD R3, R3, R30, R14 ;  /* 0x0000001e03037224 */ /* 0x004fc400078e020e */
[----:B------:R-:W-:Y:S02]  /*90c0*/  @P0 IMAD R21, R15, R13, R24 ;  /* 0x0000000d0f150224 */ /* 0x000fe400078e0218 */
[----:B------:R-:W-:Y:S01]  /*90d0*/  IMAD R5, R3, R20, R12 ;  /* 0x0000001403057224 */ /* 0x000fe200078e020c */
[----:B------:R-:W-:Y:S01]  /*90e0*/  PRMT R3, R4, 0x7610, R3 ;  /* 0x0000761004037816 */ /* 0x000fe20000000003 */
[----:B------:R-:W-:-:S05]  /*90f0*/  IMAD R0, R0, R31, R21 ;  /* 0x0000001f00007224 */ /* 0x000fca00078e0215 */
[----:B------:R-:W-:Y:S02]  /*9100*/  SEL R108, R5, R0, !P0 ;  /* 0x00000000056c7207 */ /* 0x000fe40004000000 */
[----:B------:R-:W-:-:S07]  /*9110*/  SEL R0, R0, R5, !P0 ;  /* 0x0000000500007207 */ /* 0x000fce0004000000 */
.L_x_189:
[----:B------:R-:W-:Y:S01]  /*9120*/  LOP3.LUT P0, RZ, R3, 0xff, RZ, 0xc0, !PT ;  /* 0x000000ff03ff7812 */ /* 0x000fe2000780c0ff */
[----:B------:R-:W-:-:S12]  /*9130*/  IMAD.MOV.U32 R107, RZ, RZ, R0 ;  /* 0x000000ffff6b7224 */ /* 0x000fd800078e0000 */
[----:B------:R-:W-:Y:S05]  /*9140*/  @P0 BRA `(.L_x_192) ;  /* 0xffffff8000380947 */ /* 0x000fea000383ffff */
[----:B------:R-:W-:Y:S05]  /*9150*/  EXIT ;  /* 0x000000000000794d */ /* 0x000fea0003800000 */
.L_x_7:
[----:B0-----:R-:W-:Y:S01]  /*9160*/  ULDC.64 UR4, c[0x0][0x650] ;  /* 0x0001940000047ab9 */ /* 0x001fe20000000a00 */
        /* <DEDUP_REMOVED lines=25> */
.L_x_194:
[----:B------:R-:W0:Y:S01]  /*9300*/  LDC.64 R28, c[0x0][0x640] ;  /* 0x00019000ff1c7b82 */ /* 0x000e220000000a00 */
[-CC-:B------:R-:W-:Y:S01]  /*9310*/  SHF.R.U64 R22, R12, R6.reuse, R13.reuse ;  /* 0x000000060c167219 */ /* 0x180fe2000000120d */
[----:B------:R-:W-:Y:S01]  /*9320*/  IMAD.MOV.U32 R30, RZ, RZ, 0x1 ;  /* 0x00000001ff1e7424 */ /* 0x000fe200078e00ff */
[----:B------:R-:W-:Y:S02]  /*9330*/  SHF.R.U32.HI R6, RZ, R6, R13 ;  /* 0x00000006ff067219 */ /* 0x000fe4000001160d */
        /* <DEDUP_REMOVED lines=8> */
[----:B------:R-:W-:Y:S01]  /*93c0*/  IMAD.IADD R9, R9, 0x1, R11 ;  /* 0x0000000109097824 */ /* 0x000fe200078e020b */
[----:B0-----:R-:W-:-:S04]  /*93d0*/  ISETP.NE.U32.AND P0, PT, R28, RZ, PT ;  /* 0x000000ff1c00720c */ /* 0x001fc80003f05070 */
[----:B------:R-:W-:Y:S02]  /*93e0*/  ISETP.NE.AND.EX P0, PT, R29, RZ, PT, P0 ;  /* 0x000000ff1d00720c */ /* 0x000fe40003f05300 */
[----:B------:R-:W0:Y:S01]  /*93f0*/  LDC R20, c[0x0][0x600] ;  /* 0x00018000ff147b82 */ /* 0x000e220000000800 */
[-CC-:B-1----:R-:W-:Y:S01]  /*9400*/  SHF.R.U64 R14, R8, R10.reuse, R9.reuse ;  /* 0x0000000a080e7219 */ /* 0x182fe20000001209 */
[----:B------:R-:W-:Y:S01]  /*9410*/  IMAD.MOV.U32 R8, RZ, RZ, -0x1 ;  /* 0xffffffffff087424 */ /* 0x000fe200078e00ff */
[----:B------:R-:W-:-:S05]  /*9420*/  SHF.R.U32.HI R9, RZ, R10, R9 ;  /* 0x0000000aff097219 */ /* 0x000fca0000011609 */
[----:B------:R-:W1:Y:S01]  /*9430*/  LDC R24, c[0x0][0x648] ;  /* 0x00019200ff187b82 */ /* 0x000e620000000800 */
[-CC-:B--2---:R-:W-:Y:S02]  /*9440*/  SHF.R.U64 R23, R14, R12.reuse, R9.reuse ;  /* 0x0000000c0e177219 */ /* 0x184fe40000001209 */
[----:B------:R-:W-:-:S05]  /*9450*/  SHF.R.U32.HI R6, RZ, R12, R9 ;  /* 0x0000000cff067219 */ /* 0x000fca0000011609 */
[----:B------:R-:W2:Y:S01]  /*9460*/  LDC R26, c[0x0][0x638] ;  /* 0x00018e00ff1a7b82 */ /* 0x000ea20000000800 */
[-C--:B---3--:R-:W-:Y:S02]  /*9470*/  SHF.L.U32 R8, R8, R27.reuse, RZ ;  /* 0x0000001b08087219 */ /* 0x088fe400000006ff */
[-CC-:B------:R-:W-:Y:S02]  /*9480*/  SHF.R.U64 R25, R23, R27.reuse, R6.reuse ;  /* 0x0000001b17197219 */ /* 0x180fe40000001206 */
[----:B------:R-:W-:Y:S02]  /*9490*/  LOP3.LUT R32, RZ, R8, RZ, 0x33, !PT ;  /* 0x00000008ff207212 */ /* 0x000fe400078e33ff */
[----:B------:R-:W-:Y:S01]  /*94a0*/  SHF.R.U32.HI R9, RZ, R27, R6 ;  /* 0x0000001bff097219 */ /* 0x000fe20000011606 */
[----:B------:R-:W3:Y:S01]  /*94b0*/  LDC R31, c[0x0][0x610] ;  /* 0x00018400ff1f7b82 */ /* 0x000ee20000000800 */
[----:B------:R-:W-:Y:S01]  /*94c0*/  IMAD.MOV.U32 R8, RZ, RZ, R25 ;  /* 0x000000ffff087224 */ /* 0x000fe200078e0019 */
[----:B------:R-:W-:Y:S06]  /*94d0*/  @!P0 BRA `(.L_x_195) ;  /* 0x0000000000288947 */ /* 0x000fec0003800000 */
        /* <DEDUP_REMOVED lines=10> */
.L_x_195:
[----:B------:R-:W-:Y:S02]  /*9580*/  ISETP.NE.AND P0, PT, R2, 0x1, PT ;  /* 0x000000010200780c */ /* 0x000fe40003f05270 */
[----:B-1----:R-:W-:Y:S01]  /*9590*/  SHF.R.U64 R6, R8, R24, R9 ;  /* 0x0000001808067219 */ /* 0x002fe20000001209 */
[----:B0-----:R-:W-:Y:S01]  /*95a0*/  VIADD R9, R20, 0xffffffff ;  /* 0xffffffff14097836 */ /* 0x001fe20000000000 */
[----:B------:R-:W-:Y:S02]  /*95b0*/  SHF.L.U32 R30, R30, R27, RZ ;  /* 0x0000001b1e1e7219 */ /* 0x000fe400000006ff */
[----:B------:R-:W-:Y:S01]  /*95c0*/  LOP3.LUT R5, R23, R32, RZ, 0xc0, !PT ;  /* 0x0000002017057212 */ /* 0x000fe200078ec0ff */
[----:B------:R-:W-:-:S04]  /*95d0*/  IMAD.MOV R8, RZ, RZ, -R6 ;  /* 0x000000ffff087224 */ /* 0x000fc800078e0a06 */
[----:B------:R-:W-:Y:S01]  /*95e0*/  IMAD R6, R30, R6, R5 ;  /* 0x000000061e067224 */ /* 0x000fe200078e0205 */
[----:B------:R-:W-:Y:S01]  /*95f0*/  LOP3.LUT R5, R14, R9, RZ, 0xc0, !PT ;  /* 0x000000090e057212 */ /* 0x000fe200078ec0ff */
[----:B------:R-:W-:Y:S02]  /*9600*/  @P0 IMAD R3, R7, R21, R4 ;  /* 0x0000001507030224 */ /* 0x000fe400078e0204 */
[----:B--2---:R-:W-:Y:S02]  /*9610*/  IMAD R4, R8, R26, R25 ;  /* 0x0000001a08047224 */ /* 0x004fe400078e0219 */
[----:B---3--:R-:W-:Y:S02]  /*9620*/  IMAD R3, R6, R31, R3 ;  /* 0x0000001f06037224 */ /* 0x008fe400078e0203 */
[----:B------:R-:W-:Y:S02]  /*9630*/  IMAD R4, R4, R20, R5 ;  /* 0x0000001404047224 */ /* 0x000fe400078e0205 */
[----:B------:R-:W-:-:S02]  /*9640*/  IMAD.MOV.U32 R8, RZ, RZ, 0x1 ;  /* 0x00000001ff087424 */ /* 0x000fc400078e00ff */
[----:B------:R-:W-:Y:S01]  /*9650*/  IMAD.MOV.U32 R6, RZ, RZ, R22 ;  /* 0x000000ffff067224 */ /* 0x000fe200078e0016 */
[----:B------:R-:W-:Y:S02]  /*9660*/  SEL R20, R4, R3, !P0 ;  /* 0x0000000304147207 */ /* 0x000fe40004000000 */
[----:B------:R-:W-:-:S07]  /*9670*/  SEL R13, R3, R4, !P0 ;  /* 0x00000004030d7207 */ /* 0x000fce0004000000 */
.L_x_193:
[----:B------:R-:W-:-:S08]  /*9680*/  NOP ;  /* 0x0000000000007918 */ /* 0x000fd00000000000 */
[----:B------:R-:W0:-:S00]  /*9690*/  USETMAXREG.DEALLOC.CTAPOOL 0x28 ;  /* 0x00000028000079c8 */ /* 0x000e0000080e0500 */
[----:B0-----:R-:W-:-:S13]  /*96a0*/  ISETP.NE.AND P0, PT, R0, RZ, PT ;  /* 0x000000ff0000720c */ /* 0x001fda0003f05270 */
[----:B------:R-:W-:Y:S05]  /*96b0*/  @P0 EXIT ;  /* 0x000000000000094d */ /* 0x000fea0003800000 */
[----:B------:R-:W-:Y:S01]  /*96c0*/  LOP3.LUT P0, RZ, R8, 0xff, RZ, 0xc0, !PT ;  /* 0x000000ff08ff7812 */ /* 0x000fe2000780c0ff */
[----:B------:R-:W-:Y:S02]  /*96d0*/  IMAD.MOV.U32 R0, RZ, RZ, 0x1 ;  /* 0x00000001ff007424 */ /* 0x000fe400078e00ff */
[----:B------:R-:W-:-:S10]  /*96e0*/  IMAD.MOV.U32 R3, RZ, RZ, RZ ;  /* 0x000000ffff037224 */ /* 0x000fd400078e00ff */
[----:B------:R-:W-:Y:S05]  /*96f0*/  @!P0 BRA `(.L_x_196) ;  /* 0x0000000c003c8947 */ /* 0x000fea0003800000 */
[----:B------:R-:W0:Y:S01]  /*9700*/  LDC R0, c[0x0][0x28c] ;  /* 0x0000a300ff007b82 */ /* 0x000e220000000800 */
[----:B------:R-:W1:Y:S01]  /*9710*/  S2R R9, SR_CgaCtaId ;  /* 0x0000000000097919 */ /* 0x000e620000008800 */
[----:B------:R-:W-:Y:S01]  /*9720*/  ULDC UR5, c[0x0][0x600] ;  /* 0x0001800000057ab9 */ /* 0x000fe20000000800 */
[----:B------:R-:W-:Y:S01]  /*9730*/  ULDC UR4, c[0x0][0xc] ;  /* 0x0000030000047ab9 */ /* 0x000fe20000000800 */
[----:B------:R-:W-:Y:S01]  /*9740*/  UIADD3 UR16, UR5, -0x1, URZ ;  /* 0xffffffff05107890 */ /* 0x000fe2000fffe03f */
[----:B------:R-:W-:Y:S01]  /*9750*/  BSSY B0, `(.L_x_196) ;  /* 0x00000c9000007945 */ /* 0x000fe20003800000 */
[----:B------:R-:W-:Y:S01]  /*9760*/  ULDC UR6, c[0x0][0x658] ;  /* 0x0001960000067ab9 */ /* 0x000fe20000000800 */
[----:B------:R-:W-:Y:S01]  /*9770*/  ULDC UR5, c[0x0][0x10] ;  /* 0x0000040000057ab9 */ /* 0x000fe20000000800 */
[----:B------:R-:W-:Y:S01]  /*9780*/  UMOV UR7, 0xffffffff ;  /* 0xffffffff00077882 */ /* 0x000fe20000000000 */
[----:B------:R-:W-:Y:S01]  /*9790*/  UMOV UR8, 0x1 ;  /* 0x0000000100087882 */ /* 0x000fe20000000000 */
[----:B------:R-:W-:Y:S01]  /*97a0*/  UIMAD.WIDE.U32 UR4, UR4, UR5, URZ ;  /* 0x00000005040472a5 */ /* 0x000fe2000f8e003f */
[----:B------:R-:W-:Y:S01]  /*97b0*/  IMAD.MOV.U32 R11, RZ, RZ, 0x1 ;  /* 0x00000001ff0b7424 */ /* 0x000fe200078e00ff */
[----:B------:R-:W-:Y:S01]  /*97c0*/  USHF.L.U32 UR7, UR7, UR6, URZ ;  /* 0x0000000607077299 */ /* 0x000fe2000800063f */
[----:B------:R-:W-:Y:S01]  /*97d0*/  LOP3.LUT R8, R19, 0x2, RZ, 0xfc, !PT ;  /* 0x0000000213087812 */ /* 0x000fe200078efcff */
[----:B------:R-:W-:-:S02]  /*97e0*/  USHF.L.U32 UR18, UR8, UR6, URZ ;  /* 0x0000000608127299 */ /* 0x000fc4000800063f */
[----:B------:R-:W-:Y:S01]  /*97f0*/  ULOP3.LUT UR17, URZ, UR7, URZ, 0x33, !UPT ;  /* 0x000000073f117292 */ /* 0x000fe2000f8e333f */
[----:B------:R-:W-:Y:S01]  /*9800*/  ULDC UR6, c[0x0][0x14] ;  /* 0x0000050000067ab9 */ /* 0x000fe20000000800 */
[----:B------:R-:W-:Y:S01]  /*9810*/  ULDC.64 UR22, c[0x0][0x198] ;  /* 0x0000660000167ab9 */ /* 0x000fe20000000a00 */
[----:B------:R-:W-:Y:S02]  /*9820*/  UIMAD.WIDE.U32 UR20, UR4, UR6, URZ ;  /* 0x00000006041472a5 */ /* 0x000fe4000f8e003f */
[----:B------:R-:W-:Y:S01]  /*9830*/  UIMAD UR13, UR5, UR6, URZ ;  /* 0x00000006050d72a4 */ /* 0x000fe2000f8e023f */
[----:B0-----:R-:W-:-:S03]  /*9840*/  VIADD R0, R0, 0x3f ;  /* 0x0000003f00007836 */ /* 0x001fc60000000000 */
[----:B------:R-:W-:Y:S02]  /*9850*/  UIADD3 UR13, UR21, UR13, URZ ;  /* 0x0000000d150d7290 */ /* 0x000fe4000fffe03f */
[----:B------:R-:W-:-:S04]  /*9860*/  SHF.R.S32.HI R3, RZ, 0x1f, R0 ;  /* 0x0000001fff037819 */ /* 0x000fc80000011400 */
[----:B------:R-:W-:Y:S01]  /*9870*/  LEA.HI R3, R3, R0, RZ, 0x6 ;  /* 0x0000000003037211 */ /* 0x000fe200078f30ff */
[----:B------:R-:W-:Y:S01]  /*9880*/  IMAD.MOV.U32 R0, RZ, RZ, 0x1 ;  /* 0x00000001ff007424 */ /* 0x000fe200078e00ff */
[----:B-1----:R-:W-:Y:S02]  /*9890*/  LOP3.LUT R9, R9, 0x1, RZ, 0xc0, !PT ;  /* 0x0000000109097812 */ /* 0x002fe400078ec0ff */
[----:B------:R-:W-:Y:S01]  /*98a0*/  SHF.R.S32.HI R10, RZ, 0x6, R3 ;  /* 0x00000006ff0a7819 */ /* 0x000fe20000011403 */
[----:B------:R-:W-:-:S04]  /*98b0*/  IMAD.MOV.U32 R3, RZ, RZ, RZ ;  /* 0x000000ffff037224 */ /* 0x000fc800078e00ff */
[----:B------:R-:W-:-:S07]  /*98c0*/  VIADD R12, R10, 0x1 ;  /* 0x000000010a0c7836 */ /* 0x000fce0000000000 */
.L_x_207:
[----:B------:R-:W-:-:S03]  /*98d0*/  UMOV UR4, 0xffffffff ;  /* 0xffffffff00047882 */ /* 0x000fc60000000000 */
[----:B------:R-:W-:Y:S05]  /*98e0*/  BRA.DIV UR4, `(.L_x_197) ;  /* 0x0000000e04f47947 */ /* 0x000fea000b800000 */
[----:B------:R-:W-:-:S13]  /*98f0*/  ELECT P6, URZ, PT ;  /* 0x00000000003f782f */ /* 0x000fda00038c0000 */
.L_x_220:
[----:B------:R-:W0:Y:S01]  /*9900*/  LDC R4, c[0x0][0x28c] ;  /* 0x0000a300ff047b82 */ /* 0x000e220000000800 */
[----:B------:R-:W-:Y:S01]  /*9910*/  BSSY B1, `(.L_x_198) ;  /* 0x000003a000017945 */ /* 0x000fe20003800000 */
[----:B0-----:R-:W-:-:S13]  /*9920*/  ISETP.LT.OR P6, PT, R4, 0x1, !P6 ;  /* 0x000000010400780c */ /* 0x001fda00077c1670 */
[----:B------:R-:W-:Y:S05]  /*9930*/  @P6 BRA `(.L_x_199) ;  /* 0x0000000000dc6947 */ /* 0x000fea0003800000 */
[----:B------:R-:W-:Y:S02]  /*9940*/  IMAD R20, R20, 0x2, R9 ;  /* 0x0000000214147824 */ /* 0x000fe400078e0209 */
[----:B------:R-:W-:Y:S02]  /*9950*/  IMAD R21, R13, 0xc0, RZ ;  /* 0x000000c00d157824 */ /* 0x000fe400078e02ff */
[----:B------:R-:W-:Y:S02]  /*9960*/  IMAD.MOV.U32 R22, RZ, RZ, RZ ;  /* 0x000000ffff167224 */ /* 0x000fe400078e00ff */
[----:B------:R-:W-:Y:S02]  /*9970*/  IMAD.MOV.U32 R4, RZ, RZ, R12 ;  /* 0x000000ffff047224 */ /* 0x000fe400078e000c */
[----:B------:R-:W-:Y:S02]  /*9980*/  IMAD.MOV.U32 R5, RZ, RZ, R0 ;  /* 0x000000ffff057224 */ /* 0x000fe400078e0000 */
[----:B------:R-:W-:-:S02]  /*9990*/  IMAD.MOV.U32 R14, RZ, RZ, R3 ;  /* 0x000000ffff0e7224 */ /* 0x000fc400078e0003 */
[----:B------:R-:W-:-:S07]  /*99a0*/  IMAD R15, R20, 0x28, RZ ;  /* 0x00000028140f7824 */ /* 0x000fce00078e02ff */
.L_x_202:
[----:B------:R-:W0:Y:S01]  /*99b0*/  S2R R20, SR_CgaCtaId ;  /* 0x0000000000147919 */ /* 0x000e220000008800 */
[----:B------:R-:W-:Y:S02]  /*99c0*/  MOV R7, 0x400 ;  /* 0x0000040000077802 */ /* 0x000fe40000000f00 */
[----:B------:R-:W-:-:S13]  /*99d0*/  LOP3.LUT P1, RZ, R18, 0x7f, RZ, 0xc0, !PT ;  /* 0x0000007f12ff7812 */ /* 0x000fda000782c0ff */
[----:B------:R-:W1:Y:S01]  /*99e0*/  @!P1 LDC R13, c[0x0][0x500] ;  /* 0x00014000ff0d9b82 */ /* 0x000e620000000800 */
[----:B0-----:R-:W-:Y:S02]  /*99f0*/  LEA R23, R20, R7, 0x18 ;  /* 0x0000000714177211 */ /* 0x001fe400078ec0ff */
[----:B------:R-:W-:-:S03]  /*9a00*/  SHF.L.U32 R7, R5, 0x1f, RZ ;  /* 0x0000001f05077819 */ /* 0x000fc600000006ff */
[----:B------:R-:W-:-:S04]  /*9a10*/  IMAD R20, R14, 0x8, R23 ;  /* 0x000000080e147824 */ /* 0x000fc800078e0217 */
[----:B------:R-:W0:Y:S02]  /*9a20*/  SYNCS.PHASECHK.TRANS64.TRYWAIT P0, [R20+URZ+0x30], R7 ;  /* 0x00003007140075a7 */ /* 0x000e24000800017f */
[----:B01----:R-:W-:Y:S05]  /*9a30*/  @!P0 BRA `(.L_x_200) ;  /* 0x0000000c00c08947 */ /* 0x003fea0003800000 */
.L_x_221:
[----:B0-----:R-:W-:Y:S01]  /*9a40*/  PRMT R7, R8, 0x9910, RZ ;  /* 0x0000991008077816 */ /* 0x001fe200000000ff */
[----:B------:R0:W-:Y:S03]  /*9a50*/  @!P1 SYNCS.ARRIVE.TRANS64 RZ, [R20+URZ], R13 ;  /* 0x0000000d14ff99a7 */ /* 0x0001e6000800003f */
[----:B------:R-:W-:-:S13]  /*9a60*/  ISETP.NE.AND P0, PT, R7, 0x2, PT ;  /* 0x000000020700780c */ /* 0x000fda0003f05270 */
[----:B0-----:R-:W-:Y:S05]  /*9a70*/  @P0 BRA `(.L_x_201) ;  /* 0x0000000000040947 */ /* 0x001fea0003800000 */
[----:B------:R-:W-:Y:S01]  /*9a80*/  BPT.TRAP 0x1 ;  /* 0x000000040000795c */ /* 0x000fe20000300000 */
.L_x_201:
[----:B------:R-:W-:Y:S01]  /*9a90*/  IMAD R7, R14, 0x2, R9 ;  /* 0x000000020e077824 */ /* 0x000fe200078e0209 */
[----:B------:R-:W-:Y:S01]  /*9aa0*/  R2UR UR9, R20 ;  /* 0x00000000140972ca */ /* 0x000fe200000e0000 */
[--C-:B------:R-:W-:Y:S01]  /*9ab0*/  IMAD R13, R14, 0x6000, R23.reuse ;  /* 0x000060000e0d7824 */ /* 0x100fe200078e0217 */
[----:B------:R-:W-:Y:S01]  /*9ac0*/  UIADD3 UR4, UP0, UR22, 0xf0, URZ ;  /* 0x000000f016047890 */ /* 0x000fe2000ff1e03f */
[----:B------:R-:W-:Y:S01]  /*9ad0*/  IMAD R7, R7, 0xa00, RZ ;  /* 0x00000a0007077824 */ /* 0x000fe200078e02ff */
[----:B------:R-:W-:Y:S01]  /*9ae0*/  R2UR UR11, R21 ;  /* 0x00000000150b72ca */ /* 0x000fe200000e0000 */
[----:B------:R-:W-:Y:S01]  /*9af0*/  VIADD R4, R4, 0xffffffff ;  /* 0xffffffff04047836 */ /* 0x000fe20000000000 */
[----:B------:R-:W-:Y:S01]  /*9b00*/  R2UR UR5, R13 ;  /* 0x000000000d0572ca */ /* 0x000fe200000e0000 */
[----:B------:R-:W-:Y:S01]  /*9b10*/  IMAD R7, R7, 0x2, R23 ;  /* 0x0000000207077824 */ /* 0x000fe200078e0217 */
[----:B------:R-:W-:Y:S01]  /*9b20*/  R2UR UR10, R22 ;  /* 0x00000000160a72ca */ /* 0x000fe200000e0000 */
[----:B------:R-:W-:Y:S01]  /*9b30*/  UIADD3 UR24, UP1, UR22, 0x1f0, URZ ;  /* 0x000001f016187890 */ /* 0x000fe2000ff3e03f */
[----:B------:R-:W-:Y:S01]  /*9b40*/  R2UR UR12, R6 ;  /* 0x00000000060c72ca */ /* 0x000fe200000e0000 */
[----:B------:R-:W-:Y:S01]  /*9b50*/  VIADD R14, R14, 0x1 ;  /* 0x000000010e0e7836 */ /* 0x000fe20000000000 */
[----:B------:R-:W-:Y:S01]  /*9b60*/  R2UR UR8, R7 ;  /* 0x00000000070872ca */ /* 0x000fe200000e0000 */
[----:B------:R-:W-:Y:S01]  /*9b70*/  UIADD3.X UR25, URZ, UR23, URZ, UP1, !UPT ;  /* 0x000000173f197290 */ /* 0x000fe20008ffe43f */
[----:B------:R-:W-:Y:S01]  /*9b80*/  R2UR UR19, R15 ;  /* 0x000000000f1372ca */ /* 0x000fe200000e0000 */
[----:B------:R-:W-:Y:S01]  /*9b90*/  UMOV UR6, 0x0 ;  /* 0x0000000000067882 */ /* 0x000fe20000000000 */
[----:B------:R-:W-:Y:S01]  /*9ba0*/  ISETP.GT.AND P1, PT, R4, 0x1, PT ;  /* 0x000000010400780c */ /* 0x000fe20003f24270 */
[----:B------:R-:W-:Y:S01]  /*9bb0*/  UMOV UR7, 0x10000000 ;  /* 0x1000000000077882 */ /* 0x000fe20000000000 */
[----:B------:R-:W-:Y:S01]  /*9bc0*/  ISETP.NE.AND P0, PT, R14, 0x6, PT ;  /* 0x000000060e00780c */ /* 0x000fe20003f05270 */
[----:B------:R-:W-:Y:S01]  /*9bd0*/  UIADD3 UR14, UR5, 0x180, URZ ;  /* 0x00000180050e7890 */ /* 0x000fe2000fffe03f */
[----:B------:R-:W-:Y:S01]  /*9be0*/  VIADD R22, R22, 0x40 ;  /* 0x0000004016167836 */ /* 0x000fe20000000000 */
[----:B------:R-:W-:Y:S01]  /*9bf0*/  UIADD3.X UR5, URZ, UR23, URZ, UP0, !UPT ;  /* 0x000000173f057290 */ /* 0x000fe200087fe43f */
[----:B------:R-:W-:Y:S01]  /*9c00*/  SEL R20, RZ, 0x1, P0 ;  /* 0x00000001ff147807 */ /* 0x000fe20000000000 */
[----:B------:R-:W-:Y:S01]  /*9c10*/  UMOV UR26, 0x30000 ;  /* 0x00030000001a7882 */ /* 0x000fe20000000000 */
[----:B------:R-:W-:Y:S01]  /*9c20*/  SEL R14, R14, RZ, P0 ;  /* 0x000000ff0e0e7207 */ /* 0x000fe20000000000 */
[----:B------:R-:W-:Y:S01]  /*9c30*/  UIADD3 UR15, UR8, 0x24180, URZ ;  /* 0x00024180080f7890 */ /* 0x000fe2000fffe03f */
[----:B------:R-:W-:-:S02]  /*9c40*/  LOP3.LUT R5, R5, R20, RZ, 0x3c, !PT ;  /* 0x0000001405057212 */ /* 0x000fc400078e3cff */
[----:B------:R-:W-:Y:S02]  /*9c50*/  UMOV UR8, UR14 ;  /* 0x0000000e00087c82 */ /* 0x000fe40008000000 */
[----:B------:R0:W-:Y:S02]  /*9c60*/  UTMALDG.3D [UR8], [UR4], desc[UR6] ;  /* 0x00000608040075b4 */ /* 0x0001e40008011000 */
[----:B0-----:R-:W-:Y:S01]  /*9c70*/  UMOV UR8, UR15 ;  /* 0x0000000f00087c82 */ /* 0x001fe20008000000 */
[----:B------:R-:W-:Y:S02]  /*9c80*/  UMOV UR11, UR19 ;  /* 0x00000013000b7c82 */ /* 0x000fe40008000000 */
[----:B------:R0:W-:Y:S02]  /*9c90*/  UTMALDG.3D.MULTICAST [UR8], [UR24], UR26, desc[UR6] ;  /* 0x00000608180073b4 */ /* 0x0001e4000801181a */
[----:B0-----:R-:W-:Y:S05]  /*9ca0*/  @P1 BRA `(.L_x_202) ;  /* 0xfffffffc00401947 */ /* 0x001fea000383ffff */
.L_x_199:
[----:B------:R-:W-:Y:S05]  /*9cb0*/  BSYNC B1 ;  /* 0x0000000000017941 */ /* 0x000fea0003800000 */
.L_x_198:
[----:B------:R-:W-:Y:S01]  /*9cc0*/  LOP3.LUT P1, RZ, R11, 0xff, RZ, 0xc0, !PT ;  /* 0x000000ff0bff7812 */ /* 0x000fe2000782c0ff */
[C---:B------:R-:W-:Y:S01]  /*9cd0*/  IMAD.IADD R6, R10.reuse, 0x1, R3 ;  /* 0x000000010a067824 */ /* 0x040fe200078e0203 */
[----:B------:R-:W-:Y:S01]  /*9ce0*/  ULDC.64 UR4, c[0x0][0x650] ;  /* 0x0001940000047ab9 */ /* 0x000fe20000000a00 */
[----:B------:R-:W-:Y:S01]  /*9cf0*/  ISETP.GE.U32.AND P2, PT, R10, 0x6, PT ;  /* 0x000000060a00780c */ /* 0x000fe20003f46070 */
[----:B------:R-:W-:Y:S01]  /*9d00*/  BSSY B1, `(.L_x_203) ;  /* 0x000006b000017945 */ /* 0x000fe20003800000 */
[----:B------:R-:W-:Y:S01]  /*9d10*/  IMAD.MOV.U32 R13, RZ, RZ, -0x1 ;  /* 0xffffffffff0d7424 */ /* 0x000fe200078e00ff */
[----:B------:R-:W-:Y:S01]  /*9d20*/  ISETP.GT.U32.AND P0, PT, R6, 0x5, PT ;  /* 0x000000050600780c */ /* 0x000fe20003f04070 */
[----:B------:R-:W-:Y:S01]  /*9d30*/  IMAD.MOV.U32 R20, RZ, RZ, -0x1 ;  /* 0xffffffffff147424 */ /* 0x000fe200078e00ff */
[----:B------:R-:W-:Y:S02]  /*9d40*/  PRMT R11, RZ, 0x7610, R11 ;  /* 0x00007610ff0b7816 */ /* 0x000fe4000000000b */
[----:B------:R-:W-:-:S03]  /*9d50*/  ISETP.LT.U32.AND P0, PT, R10, 0x6, P0 ;  /* 0x000000060a00780c */ /* 0x000fc60000701070 */
[----:B------:R-:W0:Y:S01]  /*9d60*/  @P1 S2R R5, SR_CgaCtaId ;  /* 0x0000000000051919 */ /* 0x000e220000008800 */
[----:B------:R-:W-:-:S04]  /*9d70*/  @P1 MOV R4, 0x400 ;  /* 0x0000040000041802 */ /* 0x000fc80000000f00 */
[----:B0-----:R-:W-:Y:S01]  /*9d80*/  @P1 LEA R3, R5, R4, 0x18 ;  /* 0x0000000405031211 */ /* 0x001fe200078ec0ff */
[----:B------:R-:W-:-:S03]  /*9d90*/  IMAD.WIDE.U32 R4, R6, -0x55555555, RZ ;  /* 0xaaaaaaab06047825 */ /* 0x000fc600078e00ff */
[----:B------:R0:W-:Y:S01]  /*9da0*/  @P1 SYNCS.ARRIVE.TRANS64.A1T0 RZ, [R3+URZ+0x78], RZ ;  /* 0x000078ff03ff19a7 */ /* 0x0001e2000810003f */
[----:B------:R-:W-:Y:S02]  /*9db0*/  IADD3 R16, P1, R16, UR20, RZ ;  /* 0x0000001410107c10 */ /* 0x000fe4000ff3e0ff */
[----:B------:R-:W-:Y:S02]  /*9dc0*/  SHF.R.U32.HI R5, RZ, 0x2, R5 ;  /* 0x00000002ff057819 */ /* 0x000fe40000011605 */
[----:B------:R-:W-:Y:S02]  /*9dd0*/  IADD3.X R17, R17, UR13, RZ, P1, !PT ;  /* 0x0000000d11117c10 */ /* 0x000fe40008ffe4ff */
[----:B------:R-:W-:Y:S02]  /*9de0*/  PRMT R4, RZ, 0x7610, R4 ;  /* 0x00007610ff047816 */ /* 0x000fe40000000004 */
[----:B0-----:R-:W-:Y:S02]  /*9df0*/  SEL R3, RZ, 0x1, !P0 ;  /* 0x00000001ff037807 */ /* 0x001fe40004000000 */
[----:B------:R-:W-:-:S02]  /*9e00*/  ISETP.GE.U32.AND P0, PT, R16, UR4, PT ;  /* 0x0000000410007c0c */ /* 0x000fc4000bf06070 */
[----:B------:R-:W-:Y:S01]  /*9e10*/  LOP3.LUT R0, R0, R3, RZ, 0x3c, !PT ;  /* 0x0000000300007212 */ /* 0x000fe200078e3cff */
[----:B------:R-:W-:Y:S01]  /*9e20*/  IMAD R3, R5, -0x6, R6 ;  /* 0xfffffffa05037824 */ /* 0x000fe200078e0206 */
[----:B------:R-:W-:Y:S01]  /*9e30*/  ISETP.GE.U32.AND.EX P0, PT, R17, UR5, PT, P0 ;  /* 0x0000000511007c0c */ /* 0x000fe2000bf06100 */
[----:B------:R-:W-:Y:S01]  /*9e40*/  IMAD.MOV.U32 R6, RZ, RZ, -0x1 ;  /* 0xffffffffff067424 */ /* 0x000fe200078e00ff */
[----:B------:R-:W-:-:S11]  /*9e50*/  @P2 LOP3.LUT R0, R0, 0x1, R5, 0x78, !PT ;  /* 0x0000000100002812 */ /* 0x000fd600078e7805 */
[----:B------:R-:W-:Y:S05]  /*9e60*/  @P0 BRA `(.L_x_204) ;  /* 0x0000000400500947 */ /* 0x000fea0003800000 */
[----:B------:R-:W0:Y:S01]  /*9e70*/  S2R R15, SR_CTAID.X ;  /* 0x00000000000f7919 */ /* 0x000e220000002500 */
[----:B------:R-:W-:Y:S01]  /*9e80*/  ULDC.64 UR4, c[0x0][0x628] ;  /* 0x00018a0000047ab9 */ /* 0x000fe20000000a00 */
[----:B------:R-:W1:Y:S01]  /*9e90*/  LDC R20, c[0x0][0x144] ;  /* 0x00005100ff147b82 */ /* 0x000e620000000800 */
[----:B------:R-:W-:Y:S01]  /*9ea0*/  ISETP.NE.U32.AND P0, PT, RZ, UR4, PT ;  /* 0x00000004ff007c0c */ /* 0x000fe2000bf05070 */
[----:B------:R-:W2:Y:S01]  /*9eb0*/  S2R R13, SR_CTAID.Y ;  /* 0x00000000000d7919 */ /* 0x000ea20000002600 */
[----:B------:R-:W-:Y:S01]  /*9ec0*/  ULDC UR7, c[0x0][0x630] ;  /* 0x00018c0000077ab9 */ /* 0x000fe20000000800 */
[----:B------:R-:W-:Y:S01]  /*9ed0*/  ULDC UR8, c[0x0][0x150] ;  /* 0x0000540000087ab9 */ /* 0x000fe20000000800 */
[----:B------:R-:W-:Y:S01]  /*9ee0*/  ISETP.NE.AND.EX P0, PT, RZ, UR5, PT, P0 ;  /* 0x00000005ff007c0c */ /* 0x000fe2000bf05300 */
[----:B------:R-:W-:Y:S02]  /*9ef0*/  IMAD.MOV.U32 R4, RZ, RZ, R16 ;  /* 0x000000ffff047224 */ /* 0x000fe400078e0010 */
[----:B------:R-:W-:Y:S01]  /*9f00*/  IMAD.MOV.U32 R5, RZ, RZ, R17 ;  /* 0x000000ffff057224 */ /* 0x000fe200078e0011 */
[----:B0-----:R-:W-:-:S09]  /*9f10*/  I2FP.F32.U32 R22, R15 ;  /* 0x0000000f00167245 */ /* 0x001fd20000201000 */
[----:B------:R-:W-:Y:S05]  /*9f20*/  @!P0 BRA `(.L_x_205) ;  /* 0x0000000000288947 */ /* 0x000fea0003800000 */
[----:B------:R-:W-:Y:S02]  /*9f30*/  ULDC UR6, c[0x0][0x634] ;  /* 0x00018d0000067ab9 */ /* 0x000fe40000000800 */
[----:B------:R-:W-:-:S05]  /*9f40*/  IADD3 R5, P0, R16, UR6, RZ ;  /* 0x0000000610057c10 */ /* 0x000fca000ff1e0ff */
[----:B------:R-:W-:-:S04]  /*9f50*/  IMAD.X R21, RZ, RZ, R17, P0 ;  /* 0x000000ffff157224 */ /* 0x000fc800000e0611 */
[----:B------:R-:W-:-:S04]  /*9f60*/  IMAD.WIDE.U32 R6, R21, UR4, RZ ;  /* 0x0000000415067c25 */ /* 0x000fc8000f8e00ff */
[----:B------:R-:W-:-:S04]  /*9f70*/  IMAD.WIDE.U32 R6, P0, R5, UR5, R6 ;  /* 0x0000000505067c25 */ /* 0x000fc8000f800006 */
[----:B------:R-:W-:-:S04]  /*9f80*/  IMAD.WIDE.U32 R4, R5, UR4, RZ ;  /* 0x0000000405047c25 */ /* 0x000fc8000f8e00ff */
[----:B------:R-:W-:Y:S01]  /*9f90*/  IMAD.MOV.U32 R4, RZ, RZ, R7 ;  /* 0x000000ffff047224 */ /* 0x000fe200078e0007 */
[----:B------:R-:W-:Y:S01]  /*9fa0*/  IADD3 RZ, P1, R5, R6, RZ ;  /* 0x0000000605ff7210 */ /* 0x000fe20007f3e0ff */
[----:B------:R-:W-:-:S04]  /*9fb0*/  IMAD.X R5, RZ, RZ, RZ, P0 ;  /* 0x000000ffff057224 */ /* 0x000fc800000e06ff */
[----:B------:R-:W-:-:S08]  /*9fc0*/  IMAD.WIDE.U32.X R4, R21, UR5, R4, P1 ;  /* 0x0000000515047c25 */ /* 0x000fd000088e0404 */
.L_x_205:
[----:B------:R-:W-:Y:S01]  /*9fd0*/  FMUL R22, R22, UR8 ;  /* 0x0000000816167c20 */ /* 0x000fe20008400000 */
[--C-:B------:R-:W-:Y:S01]  /*9fe0*/  SHF.R.U64 R14, R4, UR7, R5.reuse ;  /* 0x00000007040e7c19 */ /* 0x100fe20008001205 */
[----:B------:R-:W-:Y:S01]  /*9ff0*/  ULDC.64 UR4, c[0x0][0x620] ;  /* 0x0001880000047ab9 */ /* 0x000fe20000000a00 */
[----:B------:R-:W-:Y:S01]  /*a000*/  SHF.R.U32.HI R4, RZ, UR7, R5 ;  /* 0x00000007ff047c19 */ /* 0x000fe20008011605 */
[----:B------:R-:W-:Y:S01]  /*a010*/  ULDC.64 UR6, c[0x0][0x640] ;  /* 0x0001900000067ab9 */ /* 0x000fe20000000a00 */
[----:B------:R-:W-:Y:S01]  /*a020*/  IADD3 R5, P0, RZ, -R14, RZ ;  /* 0x8000000eff057210 */ /* 0x000fe20007f1e0ff */
[----:B------:R-:W0:Y:S04]  /*a030*/  F2I.U32.TRUNC.NTZ R22, R22 ;  /* 0x0000001600167305 */ /* 0x000e28000020f000 */
[----:B------:R-:W-:Y:S01]  /*a040*/  IMAD.X R4, RZ, RZ, ~R4, P0 ;  /* 0x000000ffff047224 */ /* 0x000fe200000e0e04 */
[----:B------:R-:W-:-:S03]  /*a050*/  ISETP.NE.U32.AND P0, PT, RZ, UR6, PT ;  /* 0x00000006ff007c0c */ /* 0x000fc6000bf05070 */
[----:B------:R-:W-:Y:S01]  /*a060*/  IMAD R4, R4, UR4, RZ ;  /* 0x0000000404047c24 */ /* 0x000fe2000f8e02ff */
[----:B------:R-:W-:-:S03]  /*a070*/  ISETP.NE.AND.EX P0, PT, RZ, UR7, PT, P0 ;  /* 0x00000007ff007c0c */ /* 0x000fc6000bf05300 */
[C---:B------:R-:W-:Y:S01]  /*a080*/  IMAD R7, R5.reuse, UR5, R4 ;  /* 0x0000000505077c24 */ /* 0x040fe2000f8e0204 */
[----:B------:R-:W-:Y:S01]  /*a090*/  ULDC UR5, c[0x0][0x154] ;  /* 0x0000550000057ab9 */ /* 0x000fe20000000800 */
[----:B------:R-:W-:Y:S01]  /*a0a0*/  IMAD.WIDE.U32 R4, R5, UR4, R16 ;  /* 0x0000000405047c25 */ /* 0x000fe2000f8e0010 */
[----:B------:R-:W-:-:S03]  /*a0b0*/  ULDC UR4, c[0x0][0x618] ;  /* 0x0001860000047ab9 */ /* 0x000fc60000000800 */
[----:B0-----:R-:W-:Y:S02]  /*a0c0*/  IMAD.MOV R6, RZ, RZ, -R22 ;  /* 0x000000ffff067224 */ /* 0x001fe400078e0a16 */
[----:B------:R-:W-:Y:S02]  /*a0d0*/  IMAD.IADD R5, R5, 0x1, R7 ;  /* 0x0000000105057824 */ /* 0x000fe400078e0207 */
[----:B-1----:R-:W-:Y:S01]  /*a0e0*/  IMAD R15, R20, R6, R15 ;  /* 0x00000006140f7224 */ /* 0x002fe200078e020f */
[----:B--2---:R-:W-:Y:S01]  /*a0f0*/  I2FP.F32.U32 R6, R13 ;  /* 0x0000000d00067245 */ /* 0x004fe20000201000 */
[----:B------:R-:W0:Y:S01]  /*a100*/  LDC R20, c[0x0][0x148] ;  /* 0x00005200ff147b82 */ /* 0x000e220000000800 */
[--C-:B------:R-:W-:Y:S02]  /*a110*/  SHF.R.U64 R21, R4, UR4, R5.reuse ;  /* 0x0000000404157c19 */ /* 0x100fe40008001205 */
[----:B------:R-:W-:Y:S01]  /*a120*/  SHF.R.U32.HI R4, RZ, UR4, R5 ;  /* 0x00000004ff047c19 */ /* 0x000fe20008011605 */
[----:B------:R-:W-:Y:S01]  /*a130*/  FMUL R6, R6, UR5 ;  /* 0x0000000506067c20 */ /* 0x000fe20008400000 */
[----:B------:R-:W-:-:S02]  /*a140*/  ULDC UR4, c[0x0][0x608] ;  /* 0x0001820000047ab9 */ /* 0x000fc40000000800 */
[--C-:B------:R-:W-:Y:S01]  /*a150*/  SHF.R.U64 R23, R21, UR4, R4.reuse ;  /* 0x0000000415177c19 */ /* 0x100fe20008001204 */
[----:B------:R1:W2:Y:S01]  /*a160*/  F2I.U32.TRUNC.NTZ R24, R6 ;  /* 0x0000000600187305 */ /* 0x0002a2000020f000 */
[----:B------:R-:W-:Y:S01]  /*a170*/  SHF.R.U32.HI R4, RZ, UR4, R4 ;  /* 0x00000004ff047c19 */ /* 0x000fe20008011604 */
[----:B------:R-:W-:-:S03]  /*a180*/  ULDC UR4, c[0x0][0x658] ;  /* 0x0001960000047ab9 */ /* 0x000fc60000000800 */
[--C-:B------:R-:W-:Y:S02]  /*a190*/  SHF.R.U64 R22, R23, UR4, R4.reuse ;  /* 0x0000000417167c19 */ /* 0x100fe40008001204 */
[----:B------:R-:W-:-:S03]  /*a1a0*/  SHF.R.U32.HI R25, RZ, UR4, R4 ;  /* 0x00000004ff197c19 */ /* 0x000fc60008011604 */
[----:B------:R-:W-:Y:S02]  /*a1b0*/  IMAD.MOV.U32 R4, RZ, RZ, R22 ;  /* 0x000000ffff047224 */ /* 0x000fe400078e0016 */
[----:B------:R-:W-:Y:S01]  /*a1c0*/  IMAD.MOV.U32 R5, RZ, RZ, R25 ;  /* 0x000000ffff057224 */ /* 0x000fe200078e0019 */
[----:B-1----:R-:W-:Y:S06]  /*a1d0*/  @!P0 BRA `(.L_x_206) ;  /* 0x0000000000288947 */ /* 0x002fec0003800000 */
        /* <DEDUP_REMOVED lines=10> */
.L_x_206:
[----:B------:R-:W-:Y:S01]  /*a280*/  ISETP.NE.AND P0, PT, R2, 0x1, PT ;  /* 0x000000010200780c */ /* 0x000fe20003f05270 */
[----:B------:R-:W-:Y:S01]  /*a290*/  ULDC UR4, c[0x0][0x648] ;  /* 0x0001920000047ab9 */ /* 0x000fe20000000800 */
[----:B------:R-:W-:Y:S01]  /*a2a0*/  LOP3.LUT R23, R23, UR17, RZ, 0xc0, !PT ;  /* 0x0000001117177c12 */ /* 0x000fe2000f8ec0ff */
[----:B--2---:R-:W-:Y:S01]  /*a2b0*/  IMAD.MOV R24, RZ, RZ, -R24 ;  /* 0x000000ffff187224 */ /* 0x004fe200078e0a18 */
[----:B------:R-:W-:Y:S01]  /*a2c0*/  SHF.R.U64 R4, R4, UR4, R5 ;  /* 0x0000000404047c19 */ /* 0x000fe20008001205 */
[----:B------:R-:W-:Y:S01]  /*a2d0*/  ULDC UR4, c[0x0][0x638] ;  /* 0x00018e0000047ab9 */ /* 0x000fe20000000800 */
[----:B------:R-:W-:Y:S01]  /*a2e0*/  LOP3.LUT R21, R21, UR16, RZ, 0xc0, !PT ;  /* 0x0000001015157c12 */ /* 0x000fe2000f8ec0ff */
[----:B------:R-:W-:Y:S01]  /*a2f0*/  ULDC UR5, c[0x0][0x610] ;  /* 0x0001840000057ab9 */ /* 0x000fe20000000800 */
[----:B------:R-:W-:Y:S02]  /*a300*/  IMAD.MOV.U32 R6, RZ, RZ, R14 ;  /* 0x000000ffff067224 */ /* 0x000fe400078e000e */
[----:B------:R-:W-:-:S02]  /*a310*/  IMAD.MOV R5, RZ, RZ, -R4 ;  /* 0x000000ffff057224 */ /* 0x000fc400078e0a04 */
[----:B------:R-:W-:Y:S02]  /*a320*/  IMAD R4, R4, UR18, R23 ;  /* 0x0000001204047c24 */ /* 0x000fe4000f8e0217 */
[----:B0-----:R-:W-:Y:S02]  /*a330*/  @P0 IMAD R15, R20, R24, R13 ;  /* 0x00000018140f0224 */ /* 0x001fe400078e020d */
[----:B------:R-:W-:Y:S01]  /*a340*/  IMAD R22, R5, UR4, R22 ;  /* 0x0000000405167c24 */ /* 0x000fe2000f8e0216 */
[----:B------:R-:W-:Y:S01]  /*a350*/  ULDC UR4, c[0x0][0x600] ;  /* 0x0001800000047ab9 */ /* 0x000fe20000000800 */
[----:B------:R-:W-:Y:S02]  /*a360*/  IMAD R15, R4, UR5, R15 ;  /* 0x00000005040f7c24 */ /* 0x000fe4000f8e020f */
[----:B------:R-:W-:Y:S02]  /*a370*/  IMAD R22, R22, UR4, R21 ;  /* 0x0000000416167c24 */ /* 0x000fe4000f8e0215 */
[----:B------:R-:W-:-:S03]  /*a380*/  IMAD.MOV.U32 R4, RZ, RZ, 0x1 ;  /* 0x00000001ff047424 */ /* 0x000fc600078e00ff */
[----:B------:R-:W-:Y:S02]  /*a390*/  SEL R20, R22, R15, !P0 ;  /* 0x0000000f16147207 */ /* 0x000fe40004000000 */
[----:B------:R-:W-:-:S07]  /*a3a0*/  SEL R13, R15, R22, !P0 ;  /* 0x000000160f0d7207 */ /* 0x000fce0004000000 */
.L_x_204:
[----:B------:R-:W-:Y:S05]  /*a3b0*/  BSYNC B1 ;  /* 0x0000000000017941 */ /* 0x000fea0003800000 */
.L_x_203:
[----:B------:R-:W-:-:S13]  /*a3c0*/  LOP3.LUT P0, RZ, R4, 0xff, RZ, 0xc0, !PT ;  /* 0x000000ff04ff7812 */ /* 0x000fda000780c0ff */
[----:B------:R-:W-:Y:S05]  /*a3d0*/  @P0 BRA `(.L_x_207) ;  /* 0xfffffff4003c0947 */ /* 0x000fea000383ffff */
[----:B------:R-:W-:Y:S05]  /*a3e0*/  BSYNC B0 ;  /* 0x0000000000007941 */ /* 0x000fea0003800000 */
.L_x_196:
[----:B------:R-:W-:-:S03]  /*a3f0*/  UMOV UR4, 0xffffffff ;  /* 0xffffffff00047882 */ /* 0x000fc60000000000 */
[----:B------:R-:W-:Y:S05]  /*a400*/  BRA.DIV UR4, `(.L_x_208) ;  /* 0x0000000604607947 */ /* 0x000fea000b800000 */
[----:B------:R-:W-:-:S13]  /*a410*/  ELECT P6, URZ, PT ;  /* 0x00000000003f782f */ /* 0x000fda00038c0000 */
.L_x_224:
[----:B------:R-:W-:Y:S04]  /*a420*/  BSSY B0, `(.L_x_209) ;  /* 0x000003d000007945 */ /* 0x000fe80003800000 */
[----:B------:R-:W-:Y:S05]  /*a430*/  @!P6 BRA `(.L_x_210) ;  /* 0x0000000000ece947 */ /* 0x000fea0003800000 */
[----:B------:R-:W-:-:S04]  /*a440*/  LOP3.LUT R19, R19, 0x2, RZ, 0xfc, !PT ;  /* 0x0000000213137812 */ /* 0x000fc800078efcff */
[----:B------:R-:W-:-:S13]  /*a450*/  ISETP.NE.AND P0, PT, R19, 0x3, PT ;  /* 0x000000031300780c */ /* 0x000fda0003f05270 */
[----:B------:R-:W-:Y:S05]  /*a460*/  @!P0 BRA `(.L_x_211) ;  /* 0x0000000000048947 */ /* 0x000fea0003800000 */
[----:B------:R-:W-:Y:S01]  /*a470*/  BPT.TRAP 0x1 ;  /* 0x000000040000795c */ /* 0x000fe20000300000 */
.L_x_211:
[----:B------:R-:W0:Y:S01]  /*a480*/  S2R R5, SR_CgaCtaId ;  /* 0x0000000000057919 */ /* 0x000e220000008800 */
[----:B------:R-:W-:Y:S02]  /*a490*/  MOV R2, 0x400 ;  /* 0x0000040000027802 */ /* 0x000fe40000000f00 */
[----:B------:R-:W-:Y:S02]  /*a4a0*/  SHF.L.U32 R4, R0, 0x1f, RZ ;  /* 0x0000001f00047819 */ /* 0x000fe400000006ff */
[----:B0-----:R-:W-:-:S05]  /*a4b0*/  LEA R2, R5, R2, 0x18 ;  /* 0x0000000205027211 */ /* 0x001fca00078ec0ff */
[----:B------:R-:W-:-:S04]  /*a4c0*/  VIADD R2, R2, 0x30 ;  /* 0x0000003002027836 */ /* 0x000fc80000000000 */
[C---:B------:R-:W-:Y:S02]  /*a4d0*/  IMAD R7, R3.reuse, 0x8, R2 ;  /* 0x0000000803077824 */ /* 0x040fe400078e0202 */
[----:B------:R-:W-:Y:S02]  /*a4e0*/  VIADD R3, R3, 0x1 ;  /* 0x0000000103037836 */ /* 0x000fe40000000000 */
[----:B------:R-:W0:Y:S03]  /*a4f0*/  SYNCS.PHASECHK.TRANS64.TRYWAIT P0, [R7+URZ], R4 ;  /* 0x00000004070075a7 */ /* 0x000e26000800017f */
[----:B------:R-:W-:-:S04]  /*a500*/  ISETP.NE.AND P1, PT, R3, 0x6, PT ;  /* 0x000000060300780c */ /* 0x000fc80003f25270 */
[----:B------:R-:W-:Y:S02]  /*a510*/  SEL R5, RZ, 0x1, P1 ;  /* 0x00000001ff057807 */ /* 0x000fe40000800000 */
[----:B------:R-:W-:Y:S02]  /*a520*/  SEL R3, R3, RZ, P1 ;  /* 0x000000ff03037207 */ /* 0x000fe40000800000 */
[----:B------:R-:W-:-:S03]  /*a530*/  LOP3.LUT R6, R0, R5, RZ, 0x3c, !PT ;  /* 0x0000000500067212 */ /* 0x000fc600078e3cff */
[----:B------:R-:W-:Y:S01]  /*a540*/  IMAD R8, R3, 0x8, R2 ;  /* 0x0000000803087824 */ /* 0x000fe200078e0202 */
[----:B------:R-:W-:Y:S01]  /*a550*/  SHF.L.U32 R5, R6, 0x1f, RZ ;  /* 0x0000001f06057819 */ /* 0x000fe200000006ff */
[----:B0-----:R-:W-:Y:S06]  /*a560*/  @!P0 BRA `(.L_x_212) ;  /* 0x0000000400288947 */ /* 0x001fec0003800000 */
.L_x_225:
[----:B------:R-:W1:Y:S01]  /*a570*/  SYNCS.PHASECHK.TRANS64.TRYWAIT P0, [R8+URZ], R5 ;  /* 0x00000005080075a7 */ /* 0x000e62000800017f */
[----:B------:R-:W-:-:S05]  /*a580*/  VIADD R0, R3, 0x1 ;  /* 0x0000000103007836 */ /* 0x000fca0000000000 */
[----:B------:R-:W-:-:S04]  /*a590*/  ISETP.NE.AND P1, PT, R0, 0x6, PT ;  /* 0x000000060000780c */ /* 0x000fc80003f25270 */
[----:B------:R-:W-:Y:S02]  /*a5a0*/  SEL R3, RZ, 0x1, P1 ;  /* 0x00000001ff037807 */ /* 0x000fe40000800000 */
[----:B0-----:R-:W-:Y:S02]  /*a5b0*/  SEL R7, R0, RZ, P1 ;  /* 0x000000ff00077207 */ /* 0x001fe40000800000 */
[----:B------:R-:W-:-:S03]  /*a5c0*/  LOP3.LUT R6, R6, R3, RZ, 0x3c, !PT ;  /* 0x0000000306067212 */ /* 0x000fc600078e3cff */
[----:B------:R-:W-:Y:S01]  /*a5d0*/  IMAD R9, R7, 0x8, R2 ;  /* 0x0000000807097824 */ /* 0x000fe200078e0202 */
[----:B------:R-:W-:Y:S01]  /*a5e0*/  SHF.L.U32 R4, R6, 0x1f, RZ ;  /* 0x0000001f06047819 */ /* 0x000fe200000006ff */
[----:B-1----:R-:W-:Y:S06]  /*a5f0*/  @!P0 BRA `(.L_x_213) ;  /* 0x0000000400188947 */ /* 0x002fec0003800000 */
.L_x_226:
[----:B------:R-:W1:Y:S01]  /*a600*/  SYNCS.PHASECHK.TRANS64.TRYWAIT P0, [R9+URZ], R4 ;  /* 0x00000004090075a7 */ /* 0x000e62000800017f */
[----:B------:R-:W-:-:S05]  /*a610*/  VIADD R0, R7, 0x1 ;  /* 0x0000000107007836 */ /* 0x000fca0000000000 */
[----:B------:R-:W-:-:S04]  /*a620*/  ISETP.NE.AND P1, PT, R0, 0x6, PT ;  /* 0x000000060000780c */ /* 0x000fc80003f25270 */
[----:B------:R-:W-:Y:S02]  /*a630*/  SEL R3, RZ, 0x1, P1 ;  /* 0x00000001ff037807 */ /* 0x000fe40000800000 */
[----:B------:R-:W-:Y:S02]  /*a640*/  SEL R7, R0, RZ, P1 ;  /* 0x000000ff00077207 */ /* 0x000fe40000800000 */
[----:B------:R-:W-:-:S03]  /*a650*/  LOP3.LUT R6, R6, R3, RZ, 0x3c, !PT ;  /* 0x0000000306067212 */ /* 0x000fc600078e3cff */
[----:B0-----:R-:W-:Y:S01]  /*a660*/  IMAD R8, R7, 0x8, R2 ;  /* 0x0000000807087824 */ /* 0x001fe200078e0202 */
[----:B------:R-:W-:Y:S01]  /*a670*/  SHF.L.U32 R5, R6, 0x1f, RZ ;  /* 0x0000001f06057819 */ /* 0x000fe200000006ff */
[----:B-1----:R-:W-:Y:S06]  /*a680*/  @!P0 BRA `(.L_x_214) ;  /* 0x0000000400088947 */ /* 0x002fec0003800000 */
.L_x_227:
[----:B------:R-:W1:Y:S01]  /*a690*/  SYNCS.PHASECHK.TRANS64.TRYWAIT P0, [R8+URZ], R5 ;  /* 0x00000005080075a7 */ /* 0x000e62000800017f */
[----:B------:R-:W-:-:S05]  /*a6a0*/  VIADD R0, R7, 0x1 ;  /* 0x0000000107007836 */ /* 0x000fca0000000000 */
[----:B------:R-:W-:-:S04]  /*a6b0*/  ISETP.NE.AND P1, PT, R0, 0x6, PT ;  /* 0x000000060000780c */ /* 0x000fc80003f25270 */
[----:B------:R-:W-:Y:S02]  /*a6c0*/  SEL R3, RZ, 0x1, P1 ;  /* 0x00000001ff037807 */ /* 0x000fe40000800000 */
[----:B------:R-:W-:Y:S02]  /*a6d0*/  SEL R7, R0, RZ, P1 ;  /* 0x000000ff00077207 */ /* 0x000fe40000800000 */
[----:B0-----:R-:W-:-:S03]  /*a6e0*/  LOP3.LUT R9, R6, R3, RZ, 0x3c, !PT ;  /* 0x0000000306097212 */ /* 0x001fc600078e3cff */
[----:B------:R-:W-:Y:S01]  /*a6f0*/  IMAD R11, R7, 0x8, R2 ;  /* 0x00000008070b7824 */ /* 0x000fe200078e0202 */
[----:B------:R-:W-:Y:S01]  /*a700*/  SHF.L.U32 R6, R9, 0x1f, RZ ;  /* 0x0000001f09067819 */ /* 0x000fe200000006ff */
[----:B-1----:R-:W-:Y:S06]  /*a710*/  @!P0 BRA `(.L_x_215) ;  /* 0x0000000000f88947 */ /* 0x002fec0003800000 */
.L_x_228:
[----:B------:R-:W1:Y:S01]  /*a720*/  SYNCS.PHASECHK.TRANS64.TRYWAIT P0, [R11+URZ], R6 ;  /* 0x000000060b0075a7 */ /* 0x000e62000800017f */
[----:B------:R-:W-:-:S05]  /*a730*/  VIADD R0, R7, 0x1 ;  /* 0x0000000107007836 */ /* 0x000fca0000000000 */
[----:B------:R-:W-:-:S04]  /*a740*/  ISETP.NE.AND P1, PT, R0, 0x6, PT ;  /* 0x000000060000780c */ /* 0x000fc80003f25270 */
[----:B------:R-:W-:Y:S02]  /*a750*/  SEL R4, RZ, 0x1, P1 ;  /* 0x00000001ff047807 */ /* 0x000fe40000800000 */
[----:B------:R-:W-:Y:S02]  /*a760*/  SEL R3, R0, RZ, P1 ;  /* 0x000000ff00037207 */ /* 0x000fe40000800000 */
[----:B------:R-:W-:Y:S01]  /*a770*/  LOP3.LUT R0, R9, R4, RZ, 0x3c, !PT ;  /* 0x0000000409007212 */ /* 0x000fe200078e3cff */
[----:B-1----:R-:W-:Y:S06]  /*a780*/  @!P0 BRA `(.L_x_216) ;  /* 0x0000000000f08947 */ /* 0x002fec0003800000 */
.L_x_229:
[----:B------:R-:W-:Y:S01]  /*a790*/  IMAD R3, R3, 0x8, R2 ;  /* 0x0000000803037824 */ /* 0x000fe200078e0202 */
[----:B------:R-:W-:-:S07]  /*a7a0*/  SHF.L.U32 R0, R0, 0x1f, RZ ;  /* 0x0000001f00007819 */ /* 0x000fce00000006ff */
.L_x_217:
[----:B--2---:R2:W3:Y:S02]  /*a7b0*/  SYNCS.PHASECHK.TRANS64.TRYWAIT P0, [R3+URZ], R0 ;  /* 0x00000000030075a7 */ /* 0x0044e4000800017f */
[----:B---3--:R-:W-:Y:S05]  /*a7c0*/  @!P0 NANOSLEEP.SYNCS 0x989680 ;  /* 0x009896800000895d */ /* 0x008fea0003900000 */
[----:B------:R-:W3:Y:S02]  /*a7d0*/  @!P0 SYNCS.PHASECHK.TRANS64 P0, [R3+URZ], R0 ;  /* 0x00000000030085a7 */ /* 0x000ee4000800007f */
[----:B---3--:R-:W-:Y:S05]  /*a7e0*/  @!P0 BRA `(.L_x_217) ;  /* 0xfffffffc00f08947 */ /* 0x008fea000383ffff */
.L_x_210:
[----:B------:R-:W-:Y:S05]  /*a7f0*/  BSYNC B0 ;  /* 0x0000000000007941 */ /* 0x000fea0003800000 */
.L_x_209:
[----:B------:R-:W-:Y:S05]  /*a800*/  EXIT ;  /* 0x000000000000794d */ /* 0x000fea0003800000 */
.L_x_21:
[----:B---3--:R3:W4:Y:S02]  /*a810*/  SYNCS.PHASECHK.TRANS64.TRYWAIT P1, [R3+URZ], R0 ;  /* 0x00000000030075a7 */ /* 0x008724000802017f */
[----:B----4-:R-:W-:Y:S05]  /*a820*/  @!P1 NANOSLEEP.SYNCS 0x989680 ;  /* 0x009896800000995d */ /* 0x010fea0003900000 */
[----:B------:R-:W4:Y:S02]  /*a830*/  @!P1 SYNCS.PHASECHK.TRANS64 P1, [R3+URZ], R0 ;  /* 0x00000000030095a7 */ /* 0x000f24000802007f */
[----:B----4-:R-:W-:Y:S05]  /*a840*/  @!P1 BRA `(.L_x_21) ;  /* 0xfffffffc00f09947 */ /* 0x010fea000383ffff */
[----:B------:R-:W-:Y:S05]  /*a850*/  BRA `(.L_x_20) ;  /* 0xffffff6c002c7947 */ /* 0x000fea000383ffff */
.L_x_26:
[----:B-1----:R-:W-:-:S04]  /*a860*/  IMAD.U32 R6, RZ, RZ, UR4 ;  /* 0x00000004ff067e24 */ /* 0x002fc8000f8e00ff */
[----:B------:R1:W2:Y:S03]  /*a870*/  SYNCS.PHASECHK.TRANS64.TRYWAIT P1, [R6+URZ], R5 ;  /* 0x00000005060075a7 */ /* 0x0002a6000802017f */
[----:B--2---:R-:W-:Y:S05]  /*a880*/  @!P1 NANOSLEEP.SYNCS 0x989680 ;  /* 0x009896800000995d */ /* 0x004fea0003900000 */
[----:B------:R-:W2:Y:S02]  /*a890*/  @!P1 SYNCS.PHASECHK.TRANS64 P1, [R6+URZ], R5 ;  /* 0x00000005060095a7 */ /* 0x000ea4000802007f */
[----:B--2---:R-:W-:Y:S05]  /*a8a0*/  @!P1 BRA `(.L_x_26) ;  /* 0xfffffffc00ec9947 */ /* 0x004fea000383ffff */
[----:B------:R-:W-:Y:S05]  /*a8b0*/  BRA `(.L_x_25) ;  /* 0xffffff7c00607947 */ /* 0x000fea000383ffff */
.L_x_197:
[----:B------:R-:W-:Y:S01]  /*a8c0*/  BSSY B1, `(.L_x_218) ;  /* 0x0000006000017945 */ /* 0x000fe20003800000 */
[----:B------:R-:W-:-:S07]  /*a8d0*/  IMAD.MOV.U32 R15, RZ, RZ, -0x1 ;  /* 0xffffffffff0f7424 */ /* 0x000fce00078e00ff */
[----:B------:R-:W-:Y:S05]  /*a8e0*/  WARPSYNC.COLLECTIVE R15, `(.L_x_219) ;  /* 0x000000000f0c7348 */ /* 0x000fea0003c00000 */
[----:B------:R-:W-:Y:S02]  /*a8f0*/  ELECT P6, UR62, PT ;  /* 0x00000000003e782f */ /* 0x000fe400038c0000 */
[----:B------:R-:W-:Y:S01]  /*a900*/  MOV R14, UR62 ;  /* 0x0000003e000e7c02 */ /* 0x000fe20008000f00 */
[----:B------:R-:W-:Y:S10]  /*a910*/  ENDCOLLECTIVE ;  /* 0x000000000000791b */ /* 0x000ff40003800000 */
.L_x_219:
[----:B------:R-:W-:Y:S05]  /*a920*/  BSYNC B1 ;  /* 0x0000000000017941 */ /* 0x000fea0003800000 */
.L_x_218:
[----:B------:R-:W-:Y:S05]  /*a930*/  BRA `(.L_x_220) ;  /* 0xffffffec00f07947 */ /* 0x000fea000383ffff */
.L_x_200:
[----:B0-----:R0:W1:Y:S02]  /*a940*/  SYNCS.PHASECHK.TRANS64.TRYWAIT P0, [R20+URZ+0x30], R7 ;  /* 0x00003007140075a7 */ /* 0x001064000800017f */
[----:B-1----:R-:W-:Y:S05]  /*a950*/  @!P0 NANOSLEEP.SYNCS 0x989680 ;  /* 0x009896800000895d */ /* 0x002fea0003900000 */
[----:B------:R-:W1:Y:S02]  /*a960*/  @!P0 SYNCS.PHASECHK.TRANS64 P0, [R20+URZ+0x30], R7 ;  /* 0x00003007140085a7 */ /* 0x000e64000800007f */
[----:B-1----:R-:W-:Y:S05]  /*a970*/  @!P0 BRA `(.L_x_200) ;  /* 0xfffffffc00f08947 */ /* 0x002fea000383ffff */
[----:B------:R-:W-:Y:S05]  /*a980*/  BRA `(.L_x_221) ;  /* 0xfffffff0002c7947 */ /* 0x000fea000383ffff */
.L_x_208:
[----:B------:R-:W-:Y:S01]  /*a990*/  BSSY B0, `(.L_x_222) ;  /* 0x0000006000007945 */ /* 0x000fe20003800000 */
[----:B------:R-:W-:-:S07]  /*a9a0*/  IMAD.MOV.U32 R15, RZ, RZ, -0x1 ;  /* 0xffffffffff0f7424 */ /* 0x000fce00078e00ff */
[----:B------:R-:W-:Y:S05]  /*a9b0*/  WARPSYNC.COLLECTIVE R15, `(.L_x_223) ;  /* 0x000000000f0c7348 */ /* 0x000fea0003c00000 */
[----:B------:R-:W-:Y:S02]  /*a9c0*/  ELECT P6, UR62, PT ;  /* 0x00000000003e782f */ /* 0x000fe400038c0000 */
[----:B------:R-:W-:Y:S01]  /*a9d0*/  MOV R14, UR62 ;  /* 0x0000003e000e7c02 */ /* 0x000fe20008000f00 */
[----:B------:R-:W-:Y:S10]  /*a9e0*/  ENDCOLLECTIVE ;  /* 0x000000000000791b */ /* 0x000ff40003800000 */
.L_x_223:
[----:B------:R-:W-:Y:S05]  /*a9f0*/  BSYNC B0 ;  /* 0x0000000000007941 */ /* 0x000fea0003800000 */
.L_x_222:
[----:B------:R-:W-:Y:S05]  /*aa00*/  BRA `(.L_x_224) ;  /* 0xfffffff800847947 */ /* 0x000fea000383ffff */
.L_x_212:
[----:B0-----:R0:W1:Y:S02]  /*aa10*/  SYNCS.PHASECHK.TRANS64.TRYWAIT P0, [R7+URZ], R4 ;  /* 0x00000004070075a7 */ /* 0x001064000800017f */
[----:B-1----:R-:W-:Y:S05]  /*aa20*/  @!P0 NANOSLEEP.SYNCS 0x989680 ;  /* 0x009896800000895d */ /* 0x002fea0003900000 */
[----:B------:R-:W1:Y:S02]  /*aa30*/  @!P0 SYNCS.PHASECHK.TRANS64 P0, [R7+URZ], R4 ;  /* 0x00000004070085a7 */ /* 0x000e64000800007f */
[----:B-1----:R-:W-:Y:S05]  /*aa40*/  @!P0 BRA `(.L_x_212) ;  /* 0xfffffffc00f08947 */ /* 0x002fea000383ffff */
[----:B------:R-:W-:Y:S05]  /*aa50*/  BRA `(.L_x_225) ;  /* 0xfffffff800c47947 */ /* 0x000fea000383ffff */
.L_x_213:
[----:B0-----:R0:W1:Y:S02]  /*aa60*/  SYNCS.PHASECHK.TRANS64.TRYWAIT P0, [R8+URZ], R5 ;  /* 0x00000005080075a7 */ /* 0x001064000800017f */
[----:B-1----:R-:W-:Y:S05]  /*aa70*/  @!P0 NANOSLEEP.SYNCS 0x989680 ;  /* 0x009896800000895d */ /* 0x002fea0003900000 */
[----:B------:R-:W1:Y:S02]  /*aa80*/  @!P0 SYNCS.PHASECHK.TRANS64 P0, [R8+URZ], R5 ;  /* 0x00000005080085a7 */ /* 0x000e64000800007f */
[----:B-1----:R-:W-:Y:S05]  /*aa90*/  @!P0 BRA `(.L_x_213) ;  /* 0xfffffffc00f08947 */ /* 0x002fea000383ffff */
[----:B------:R-:W-:Y:S05]  /*aaa0*/  BRA `(.L_x_226) ;  /* 0xfffffff800d47947 */ /* 0x000fea000383ffff */
.L_x_214:
[----:B0-----:R0:W1:Y:S02]  /*aab0*/  SYNCS.PHASECHK.TRANS64.TRYWAIT P0, [R9+URZ], R4 ;  /* 0x00000004090075a7 */ /* 0x001064000800017f */
[----:B-1----:R-:W-:Y:S05]  /*aac0*/  @!P0 NANOSLEEP.SYNCS 0x989680 ;  /* 0x009896800000895d */ /* 0x002fea0003900000 */
[----:B------:R-:W1:Y:S02]  /*aad0*/  @!P0 SYNCS.PHASECHK.TRANS64 P0, [R9+URZ], R4 ;  /* 0x00000004090085a7 */ /* 0x000e64000800007f */
[----:B-1----:R-:W-:Y:S05]  /*aae0*/  @!P0 BRA `(.L_x_214) ;  /* 0xfffffffc00f08947 */ /* 0x002fea000383ffff */
[----:B------:R-:W-:Y:S05]  /*aaf0*/  BRA `(.L_x_227) ;  /* 0xfffffff800e47947 */ /* 0x000fea000383ffff */
.L_x_215:
[----:B0-----:R0:W1:Y:S02]  /*ab00*/  SYNCS.PHASECHK.TRANS64.TRYWAIT P0, [R8+URZ], R5 ;  /* 0x00000005080075a7 */ /* 0x001064000800017f */
[----:B-1----:R-:W-:Y:S05]  /*ab10*/  @!P0 NANOSLEEP.SYNCS 0x989680 ;  /* 0x009896800000895d */ /* 0x002fea0003900000 */
[----:B------:R-:W1:Y:S02]  /*ab20*/  @!P0 SYNCS.PHASECHK.TRANS64 P0, [R8+URZ], R5 ;  /* 0x00000005080085a7 */ /* 0x000e64000800007f */
[----:B-1----:R-:W-:Y:S05]  /*ab30*/  @!P0 BRA `(.L_x_215) ;  /* 0xfffffffc00f08947 */ /* 0x002fea000383ffff */
[----:B------:R-:W-:Y:S05]  /*ab40*/  BRA `(.L_x_228) ;  /* 0xfffffff800f47947 */ /* 0x000fea000383ffff */
.L_x_216:
[----:B-1----:R1:W2:Y:S02]  /*ab50*/  SYNCS.PHASECHK.TRANS64.TRYWAIT P0, [R11+URZ], R6 ;  /* 0x000000060b0075a7 */ /* 0x0022a4000800017f */
[----:B--2---:R-:W-:Y:S05]  /*ab60*/  @!P0 NANOSLEEP.SYNCS 0x989680 ;  /* 0x009896800000895d */ /* 0x004fea0003900000 */
[----:B------:R-:W2:Y:S02]  /*ab70*/  @!P0 SYNCS.PHASECHK.TRANS64 P0, [R11+URZ], R6 ;  /* 0x000000060b0085a7 */ /* 0x000ea4000800007f */
[----:B--2---:R-:W-:Y:S05]  /*ab80*/  @!P0 BRA `(.L_x_216) ;  /* 0xfffffffc00f08947 */ /* 0x004fea000383ffff */
[----:B------:R-:W-:Y:S05]  /*ab90*/  BRA `(.L_x_229) ;  /* 0xfffffff800fc7947 */ /* 0x000fea000383ffff */
.L_x_230:
[----:B------:R-:W-:-:S00]  /*aba0*/  BRA `(.L_x_230) ;  /* 0xfffffffc00fc7947 */ /* 0x000fc0000383ffff */
[----:B------:R-:W-:-:S00]  /*abb0*/  NOP ;  /* 0x0000000000007918 */ /* 0x000fc00000000000 */
        /* <DEDUP_REMOVED lines=12> */
.L_x_231:


//--------------------- .nv.global.init           --------------------------
	.section	.nv.global.init,"aw",@progbits
.nv.global.init:
	.type		$str$22,@object
	.size		$str$22,($str$23 - $str$22)
$str$22:
        /*0000*/ 	.byte	0x6b, 0x5f, 0x74, 0x69, 0x6c, 0x65, 0x5f, 0x63, 0x6f, 0x75, 0x6e, 0x74, 0x20, 0x3e, 0x3d, 0x20
        /*0010*/ 	.byte	0x31, 0x00
	.type		$str$23,@object
	.size		$str$23,(__unnamed_1 - $str$23)
$str$23:
        /*0012*/ 	.byte	0x2f, 0x74, 0x6d, 0x70, 0x2f, 0x63, 0x75, 0x74, 0x6c, 0x61, 0x73, 0x73, 0x5f, 0x73, 0x77, 0x65
        /*0022*/ 	.byte	0x65, 0x70, 0x5f, 0x73, 0x72, 0x63, 0x2f, 0x69, 0x6e, 0x63, 0x6c, 0x75, 0x64, 0x65, 0x2f, 0x63
        /*0032*/ 	.byte	0x75, 0x74, 0x6c, 0x61, 0x73, 0x73, 0x2f, 0x67, 0x65, 0x6d, 0x6d, 0x2f, 0x63, 0x6f, 0x6c, 0x6c
        /*0042*/ 	.byte	0x65, 0x63, 0x74, 0x69, 0x76, 0x65, 0x2f, 0x73, 0x6d, 0x39, 0x30, 0x5f, 0x6d, 0x6d, 0x61, 0x5f
        /*0052*/ 	.byte	0x74, 0x6d, 0x61, 0x5f, 0x67, 0x6d, 0x6d, 0x61, 0x5f, 0x73, 0x73, 0x5f, 0x77, 0x61, 0x72, 0x70
        /*0062*/ 	.byte	0x73, 0x70, 0x65, 0x63, 0x69, 0x61, 0x6c, 0x69, 0x7a, 0x65, 0x64, 0x2e, 0x68, 0x70, 0x70, 0x00
	.type		__unnamed_1,@object
	.size		__unnamed_1,(.L_0 - __unnamed_1)
__unnamed_1:
        /*0072*/ 	.byte	0x76, 0x6f, 0x69, 0x64, 0x20, 0x63, 0x75, 0x74, 0x6c, 0x61, 0x73, 0x73, 0x3a, 0x3a, 0x67, 0x65
        /* <DEDUP_REMOVED lines=180> */
        /*0bc2*/ 	.byte	0x79, 0x5d, 0x00
.L_0:


//--------------------- .nv.shared._ZN7cutlass13device_kernelINS_4gemm6kernel13GemmUniversalIN4cute5tupleIJiiiiEEENS1_10collective13CollectiveMmaINS1_34MainloopSm90TmaGmmaWarpSpecializedILi6ENS5_IJNS4_1CILi2EEENSA_ILi1EEESC_EEENS1_35KernelTmaWarpSpecializedCooperativeEEENS5_IJNSA_ILi192EEENSA_ILi80EEENSA_ILi64EEEEEENS_6half_tENS5_IJlSC_lEEESK_SL_NS4_8TiledMMAINS4_8MMA_AtomIJNS4_4SM904GMMA25MMA_64x16x16_F32F16F16_SSILNSP_5MajorE0ELSR_0ELNSP_7ScaleInE1ELSS_1EEEEEENS4_6LayoutISD_NS5_IJSC_NSA_ILi0EEESW_EEEEENS5_IJNS4_10UnderscoreESZ_SZ_EEEEENS4_13SM90_TMA_LOADENS4_14ComposedLayoutINS4_7SwizzleILi3ELi4ELi3EEENS4_18smem_ptr_flag_bitsILi16EEENSV_INS5_IJNSA_ILi8EEESI_EEENS5_IJSI_SC_EEEEEEEvNS4_8identityENS4_23SM90_TMA_LOAD_MULTICASTES1C_vS1D_EENS_8epilogue10collective6detail29Sm90TmaWarpSpecializedAdapterINS1H_15DefaultEpilogueISK_SL_SL_NS1G_6thread17LinearCombinationISK_Li1EffLNS1L_9ScaleType4KindE0ELNS_15FloatRoundStyleE2ESK_EENS1_15EpilogueDefaultEEEEEvvEEEEvNT_6ParamsE --------------------------
	.section	.nv.shared._ZN7cutlass13device_kernelINS_4gemm6kernel13GemmUniversalIN4cute5tupleIJiiiiEEENS1_10collective13CollectiveMmaINS1_34MainloopSm90TmaGmmaWarpSpecializedILi6ENS5_IJNS4_1CILi2EEENSA_ILi1EEESC_EEENS1_35KernelTmaWarpSpecializedCooperativeEEENS5_IJNSA_ILi192EEENSA_ILi80EEENSA_ILi64EEEEEENS_6half_tENS5_IJlSC_lEEESK_SL_NS4_8TiledMMAINS4_8MMA_AtomIJNS4_4SM904GMMA25MMA_64x16x16_F32F16F16_SSILNSP_5MajorE0ELSR_0ELNSP_7ScaleInE1ELSS_1EEEEEENS4_6LayoutISD_NS5_IJSC_NSA_ILi0EEESW_EEEEENS5_IJNS4_10UnderscoreESZ_SZ_EEEEENS4_13SM90_TMA_LOADENS4_14ComposedLayoutINS4_7SwizzleILi3ELi4ELi3EEENS4_18smem_ptr_flag_bitsILi16EEENSV_INS5_IJNSA_ILi8EEESI_EEENS5_IJSI_SC_EEEEEEEvNS4_8identityENS4_23SM90_TMA_LOAD_MULTICASTES1C_vS1D_EENS_8epilogue10collective6detail29Sm90TmaWarpSpecializedAdapterINS1H_15DefaultEpilogueISK_SL_SL_NS1G_6thread17LinearCombinationISK_Li1EffLNS1L_9ScaleType4KindE0ELNS_15FloatRoundStyleE2ESK_EENS1_15EpilogueDefaultEEEEEvvEEEEvNT_6ParamsE,"aw",@nobits
	.sectionflags	@""
	.align	16
	.zero		1024


//--------------------- .nv.shared.reserved.0     --------------------------
	.section	.nv.shared.reserved.0,"aw",@nobits
	.weak		__nv_reservedSMEM_offset_0_alias
	.size		__nv_reservedSMEM_offset_0_alias, 0, 0
	.other		__nv_reservedSMEM_offset_0_alias,@"STO_CUDA_RESERVED_SHARED STV_DEFAULT"
__nv_reservedSMEM_offset_0_alias:
	.zero		0


//--------------------- .nv.global                --------------------------
	.section	.nv.global,"aw",@nobits
.nv.global:
	.type		_ZN40_INTERNAL_445855da_4_k_cu_1726c237_149854cute1_E,@object
	.size		_ZN40_INTERNAL_445855da_4_k_cu_1726c237_149854cute1_E,(_ZN40_INTERNAL_445855da_4_k_cu_1726c237_149854cuda3std3__45__cpo6cbeginE - _ZN40_INTERNAL_445855da_4_k_cu_1726c237_149854cute1_E)
_ZN40_INTERNAL_445855da_4_k_cu_1726c237_149854cute1_E:
	.zero		1
	.type		_ZN40_INTERNAL_445855da_4_k_cu_1726c237_149854cuda3std3__45__cpo6cbeginE,@object
	.size		_ZN40_INTERNAL_445855da_4_k_cu_1726c237_149854cuda3std3__45__cpo6cbeginE,(_ZN40_INTERNAL_445855da_4_k_cu_1726c237_149854cuda3std3__48in_placeE - _ZN40_INTERNAL_445855da_4_k_cu_1726c237_149854cuda3std3__45__cpo6cbeginE)
_ZN40_INTERNAL_445855da_4_k_cu_1726c237_149854cuda3std3__45__cpo6cbeginE:
	.zero		1
	.type		_ZN40_INTERNAL_445855da_4_k_cu_1726c237_149854cuda3std3__48in_placeE,@object
	.size		_ZN40_INTERNAL_445855da_4_k_cu_1726c237_149854cuda3std3__48in_placeE,(_ZN40_INTERNAL_445855da_4_k_cu_1726c237_149854cuda3std6ranges3__45__cpo9iter_moveE - _ZN40_INTERNAL_445855da_4_k_cu_1726c237_149854cuda3std3__48in_placeE)
_ZN40_INTERNAL_445855da_4_k_cu_1726c237_149854cuda3std3__48in_placeE:
	.zero		1
	.type		_ZN40_INTERNAL_445855da_4_k_cu_1726c237_149854cuda3std6ranges3__45__cpo9iter_moveE,@object
	.size		_ZN40_INTERNAL_445855da_4_k_cu_1726c237_149854cuda3std6ranges3__45__cpo9iter_moveE,(_ZN40_INTERNAL_445855da_4_k_cu_1726c237_149854cuda3std3__45__cpo5beginE - _ZN40_INTERNAL_445855da_4_k_cu_1726c237_149854cuda3std6ranges3__45__cpo9iter_moveE)
_ZN40_INTERNAL_445855da_4_k_cu_1726c237_149854cuda3std6ranges3__45__cpo9iter_moveE:
	.zero		1
	.type		_ZN40_INTERNAL_445855da_4_k_cu_1726c237_149854cuda3std3__45__cpo5beginE,@object
	.size		_ZN40_INTERNAL_445855da_4_k_cu_1726c237_149854cuda3std3__45__cpo5beginE,(_ZN40_INTERNAL_445855da_4_k_cu_1726c237_149854cuda3std3__442_GLOBAL__N__445855da_4_k_cu_1726c237_149856ignoreE - _ZN40_INTERNAL_445855da_4_k_cu_1726c237_149854cuda3std3__45__cpo5beginE)
_ZN40_INTERNAL_445855da_4_k_cu_1726c237_149854cuda3std3__45__cpo5beginE:
	.zero		1
	.type		_ZN40_INTERNAL_445855da_4_k_cu_1726c237_149854cuda3std3__442_GLOBAL__N__445855da_4_k_cu_1726c237_149856ignoreE,@object
	.size		_ZN40_INTERNAL_445855da_4_k_cu_1726c237_149854cuda3std3__442_GLOBAL__N__445855da_4_k_cu_1726c237_149856ignoreE,(_ZN40_INTERNAL_445855da_4_k_cu_1726c237_149854cute7productE - _ZN40_INTERNAL_445855da_4_k_cu_1726c237_149854cuda3std3__442_GLOBAL__N__445855da_4_k_cu_1726c237_149856ignoreE)
_ZN40_INTERNAL_445855da_4_k_cu_1726c237_149854cuda3std3__442_GLOBAL__N__445855da_4_k_cu_1726c237_149856ignoreE:
	.zero		1
	.type		_ZN40_INTERNAL_445855da_4_k_cu_1726c237_149854cute7productE,@object
	.size		_ZN40_INTERNAL_445855da_4_k_cu_1726c237_149854cute7productE,(_ZN40_INTERNAL_445855da_4_k_cu_1726c237_149854cuda3std3__45__cpo3endE - _ZN40_INTERNAL_445855da_4_k_cu_1726c237_149854cute7productE)
_ZN40_INTERNAL_445855da_4_k_cu_1726c237_149854cute7productE:
	.zero		1
	.type		_ZN40_INTERNAL_445855da_4_k_cu_1726c237_149854cuda3std3__45__cpo3endE,@object
	.size		_ZN40_INTERNAL_445855da_4_k_cu_1726c237_149854cuda3std3__45__cpo3endE,(_ZN40_INTERNAL_445855da_4_k_cu_1726c237_149854cuda3std3__419piecewise_constructE - _ZN40_INTERNAL_445855da_4_k_cu_1726c237_149854cuda3std3__45__cpo3endE)
_ZN40_INTERNAL_445855da_4_k_cu_1726c237_149854cuda3std3__45__cpo3endE:
	.zero		1
	.type		_ZN40_INTERNAL_445855da_4_k_cu_1726c237_149854cuda3std3__419piecewise_constructE,@object
	.size		_ZN40_INTERNAL_445855da_4_k_cu_1726c237_149854cuda3std3__419piecewise_constructE,(_ZN40_INTERNAL_445855da_4_k_cu_1726c237_149854cuda3std3__45__cpo4cendE - _ZN40_INTERNAL_445855da_4_k_cu_1726c237_149854cuda3std3__419piecewise_constructE)
_ZN40_INTERNAL_445855da_4_k_cu_1726c237_149854cuda3std3__419piecewise_constructE:
	.zero		1
	.type		_ZN40_INTERNAL_445855da_4_k_cu_1726c237_149854cuda3std3__45__cpo4cendE,@object
	.size		_ZN40_INTERNAL_445855da_4_k_cu_1726c237_149854cuda3std3__45__cpo4cendE,(_ZN40_INTERNAL_445855da_4_k_cu_1726c237_149854cuda3std6ranges3__45__cpo4swapE - _ZN40_INTERNAL_445855da_4_k_cu_1726c237_149854cuda3std3__45__cpo4cendE)
_ZN40_INTERNAL_445855da_4_k_cu_1726c237_149854cuda3std3__45__cpo4cendE:
	.zero		1
	.type		_ZN40_INTERNAL_445855da_4_k_cu_1726c237_149854cuda3std6ranges3__45__cpo4swapE,@object
	.size		_ZN40_INTERNAL_445855da_4_k_cu_1726c237_149854cuda3std6ranges3__45__cpo4swapE,(.L_8 - _ZN40_INTERNAL_445855da_4_k_cu_1726c237_149854cuda3std6ranges3__45__cpo4swapE)
_ZN40_INTERNAL_445855da_4_k_cu_1726c237_149854cuda3std6ranges3__45__cpo4swapE:
	.zero		1
.L_8:


//--------------------- .nv.constant0._ZN7cutlass13device_kernelINS_4gemm6kernel13GemmUniversalIN4cute5tupleIJiiiiEEENS1_10collective13CollectiveMmaINS1_34MainloopSm90TmaGmmaWarpSpecializedILi6ENS5_IJNS4_1CILi2EEENSA_ILi1EEESC_EEENS1_35KernelTmaWarpSpecializedCooperativeEEENS5_IJNSA_ILi192EEENSA_ILi80EEENSA_ILi64EEEEEENS_6half_tENS5_IJlSC_lEEESK_SL_NS4_8TiledMMAINS4_8MMA_AtomIJNS4_4SM904GMMA25MMA_64x16x16_F32F16F16_SSILNSP_5MajorE0ELSR_0ELNSP_7ScaleInE1ELSS_1EEEEEENS4_6LayoutISD_NS5_IJSC_NSA_ILi0EEESW_EEEEENS5_IJNS4_10UnderscoreESZ_SZ_EEEEENS4_13SM90_TMA_LOADENS4_14ComposedLayoutINS4_7SwizzleILi3ELi4ELi3EEENS4_18smem_ptr_flag_bitsILi16EEENSV_INS5_IJNSA_ILi8EEESI_EEENS5_IJSI_SC_EEEEEEEvNS4_8identityENS4_23SM90_TMA_LOAD_MULTICASTES1C_vS1D_EENS_8epilogue10collective6detail29Sm90TmaWarpSpecializedAdapterINS1H_15DefaultEpilogueISK_SL_SL_NS1G_6thread17LinearCombinationISK_Li1EffLNS1L_9ScaleType4KindE0ELNS_15FloatRoundStyleE2ESK_EENS1_15EpilogueDefaultEEEEEvvEEEEvNT_6ParamsE --------------------------
	.section	.nv.constant0._ZN7cutlass13device_kernelINS_4gemm6kernel13GemmUniversalIN4cute5tupleIJiiiiEEENS1_10collective13CollectiveMmaINS1_34MainloopSm90TmaGmmaWarpSpecializedILi6ENS5_IJNS4_1CILi2EEENSA_ILi1EEESC_EEENS1_35KernelTmaWarpSpecializedCooperativeEEENS5_IJNSA_ILi192EEENSA_ILi80EEENSA_ILi64EEEEEENS_6half_tENS5_IJlSC_lEEESK_SL_NS4_8TiledMMAINS4_8MMA_AtomIJNS4_4SM904GMMA25MMA_64x16x16_F32F16F16_SSILNSP_5MajorE0ELSR_0ELNSP_7ScaleInE1ELSS_1EEEEEENS4_6LayoutISD_NS5_IJSC_NSA_ILi0EEESW_EEEEENS5_IJNS4_10UnderscoreESZ_SZ_EEEEENS4_13SM90_TMA_LOADENS4_14ComposedLayoutINS4_7SwizzleILi3ELi4ELi3EEENS4_18smem_ptr_flag_bitsILi16EEENSV_INS5_IJNSA_ILi8EEESI_EEENS5_IJSI_SC_EEEEEEEvNS4_8identityENS4_23SM90_TMA_LOAD_MULTICASTES1C_vS1D_EENS_8epilogue10collective6detail29Sm90TmaWarpSpecializedAdapterINS1H_15DefaultEpilogueISK_SL_SL_NS1G_6thread17LinearCombinationISK_Li1EffLNS1L_9ScaleType4KindE0ELNS_15FloatRoundStyleE2ESK_EENS1_15EpilogueDefaultEEEEEvvEEEEvNT_6ParamsE,"a",@progbits
	.sectionflags	@""
	.align	4
.nv.constant0._ZN7cutlass13device_kernelINS_4gemm6kernel13GemmUniversalIN4cute5tupleIJiiiiEEENS1_10collective13CollectiveMmaINS1_34MainloopSm90TmaGmmaWarpSpecializedILi6ENS5_IJNS4_1CILi2EEENSA_ILi1EEESC_EEENS1_35KernelTmaWarpSpecializedCooperativeEEENS5_IJNSA_ILi192EEENSA_ILi80EEENSA_ILi64EEEEEENS_6half_tENS5_IJlSC_lEEESK_SL_NS4_8TiledMMAINS4_8MMA_AtomIJNS4_4SM904GMMA25MMA_64x16x16_F32F16F16_SSILNSP_5MajorE0ELSR_0ELNSP_7ScaleInE1ELSS_1EEEEEENS4_6LayoutISD_NS5_IJSC_NSA_ILi0EEESW_EEEEENS5_IJNS4_10UnderscoreESZ_SZ_EEEEENS4_13SM90_TMA_LOADENS4_14ComposedLayoutINS4_7SwizzleILi3ELi4ELi3EEENS4_18smem_ptr_flag_bitsILi16EEENSV_INS5_IJNSA_ILi8EEESI_EEENS5_IJSI_SC_EEEEEEEvNS4_8identityENS4_23SM90_TMA_LOAD_MULTICASTES1C_vS1D_EENS_8epilogue10collective6detail29Sm90TmaWarpSpecializedAdapterINS1H_15DefaultEpilogueISK_SL_SL_NS1G_6thread17LinearCombinationISK_Li1EffLNS1L_9ScaleType4KindE0ELNS_15FloatRoundStyleE2ESK_EENS1_15EpilogueDefaultEEEEEvvEEEEvNT_6ParamsE:
	.zero		1664


//--------------------- SYMBOLS --------------------------

	.type		.nv.reservedSmem.offset0,@object
	.size		.nv.reservedSmem.offset0,0x4
	.type		__assertfail,@function
